//
// Generated by NVIDIA NVVM Compiler
//
// Compiler Build ID: CL-36424714
// Cuda compilation tools, release 13.0, V13.0.88
// Based on NVVM 20.0.0
//

.version 9.0
.target sm_100
.address_size 64

	// .globl	_Z16bruteForceKernelPcix
.extern .func  (.param .b32 func_retval0) vprintf
(
	.param .b64 vprintf_param_0,
	.param .b64 vprintf_param_1
)
;
.const .align 4 .u32 A = 1732584193;
.const .align 4 .u32 B = -271733879;
.const .align 4 .u32 C = -1732584194;
.const .align 4 .u32 D = 271733878;
.const .align 4 .b8 S[256] = {7, 0, 0, 0, 12, 0, 0, 0, 17, 0, 0, 0, 22, 0, 0, 0, 7, 0, 0, 0, 12, 0, 0, 0, 17, 0, 0, 0, 22, 0, 0, 0, 7, 0, 0, 0, 12, 0, 0, 0, 17, 0, 0, 0, 22, 0, 0, 0, 7, 0, 0, 0, 12, 0, 0, 0, 17, 0, 0, 0, 22, 0, 0, 0, 5, 0, 0, 0, 9, 0, 0, 0, 14, 0, 0, 0, 20, 0, 0, 0, 5, 0, 0, 0, 9, 0, 0, 0, 14, 0, 0, 0, 20, 0, 0, 0, 5, 0, 0, 0, 9, 0, 0, 0, 14, 0, 0, 0, 20, 0, 0, 0, 5, 0, 0, 0, 9, 0, 0, 0, 14, 0, 0, 0, 20, 0, 0, 0, 4, 0, 0, 0, 11, 0, 0, 0, 16, 0, 0, 0, 23, 0, 0, 0, 4, 0, 0, 0, 11, 0, 0, 0, 16, 0, 0, 0, 23, 0, 0, 0, 4, 0, 0, 0, 11, 0, 0, 0, 16, 0, 0, 0, 23, 0, 0, 0, 4, 0, 0, 0, 11, 0, 0, 0, 16, 0, 0, 0, 23, 0, 0, 0, 6, 0, 0, 0, 10, 0, 0, 0, 15, 0, 0, 0, 21, 0, 0, 0, 6, 0, 0, 0, 10, 0, 0, 0, 15, 0, 0, 0, 21, 0, 0, 0, 6, 0, 0, 0, 10, 0, 0, 0, 15, 0, 0, 0, 21, 0, 0, 0, 6, 0, 0, 0, 10, 0, 0, 0, 15, 0, 0, 0, 21};
.const .align 4 .b8 K[256] = {120, 164, 106, 215, 86, 183, 199, 232, 219, 112, 32, 36, 238, 206, 189, 193, 175, 15, 124, 245, 42, 198, 135, 71, 19, 70, 48, 168, 1, 149, 70, 253, 216, 152, 128, 105, 175, 247, 68, 139, 177, 91, 255, 255, 190, 215, 92, 137, 34, 17, 144, 107, 147, 113, 152, 253, 142, 67, 121, 166, 33, 8, 180, 73, 98, 37, 30, 246, 64, 179, 64, 192, 81, 90, 94, 38, 170, 199, 182, 233, 93, 16, 47, 214, 83, 20, 68, 2, 129, 230, 161, 216, 200, 251, 211, 231, 230, 205, 225, 33, 214, 7, 55, 195, 135, 13, 213, 244, 237, 20, 90, 69, 5, 233, 227, 169, 248, 163, 239, 252, 217, 2, 111, 103, 138, 76, 42, 141, 66, 57, 250, 255, 129, 246, 113, 135, 34, 97, 157, 109, 12, 56, 229, 253, 68, 234, 190, 164, 169, 207, 222, 75, 96, 75, 187, 246, 112, 188, 191, 190, 198, 126, 155, 40, 250, 39, 161, 234, 133, 48, 239, 212, 5, 29, 136, 4, 57, 208, 212, 217, 229, 153, 219, 230, 248, 124, 162, 31, 101, 86, 172, 196, 68, 34, 41, 244, 151, 255, 42, 67, 167, 35, 148, 171, 57, 160, 147, 252, 195, 89, 91, 101, 146, 204, 12, 143, 125, 244, 239, 255, 209, 93, 132, 133, 79, 126, 168, 111, 224, 230, 44, 254, 20, 67, 1, 163, 161, 17, 8, 78, 130, 126, 83, 247, 53, 242, 58, 189, 187, 210, 215, 42, 145, 211, 134, 235};
.const .align 1 .b8 PADDING[64] = {128};
.global .align 1 .b8 $str[17] = {48, 49, 50, 51, 52, 53, 54, 55, 56, 57, 97, 98, 99, 100, 101, 102};
.global .align 1 .b8 $str$1[51] = {80, 97, 115, 115, 119, 111, 114, 100, 32, 102, 111, 117, 110, 100, 58, 37, 115, 10, 71, 101, 110, 101, 114, 97, 116, 101, 100, 32, 104, 97, 115, 104, 58, 37, 115, 10, 84, 97, 114, 103, 101, 116, 72, 97, 115, 104, 58, 37, 115, 10};

.visible .entry _Z16bruteForceKernelPcix(
	.param .u64 .ptr .align 1 _Z16bruteForceKernelPcix_param_0,
	.param .u32 _Z16bruteForceKernelPcix_param_1,
	.param .u64 _Z16bruteForceKernelPcix_param_2
)
{
	.local .align 16 .b8 	__local_depot0[304];
	.reg .b64 	%SP;
	.reg .b64 	%SPL;
	.reg .pred 	%p<87>;
	.reg .b16 	%rs<284>;
	.reg .b32 	%r<915>;
	.reg .b64 	%rd<246>;

	mov.u64 	%SPL, __local_depot0;
	cvta.local.u64 	%SP, %SPL;
	ld.param.u32 	%r196, [_Z16bruteForceKernelPcix_param_1];
	ld.param.u64 	%rd55, [_Z16bruteForceKernelPcix_param_2];
	add.u64 	%rd1, %SPL, 0;
	add.u64 	%rd2, %SPL, 64;
	add.u64 	%rd3, %SPL, 168;
	add.u64 	%rd4, %SPL, 264;
	mov.b16 	%rs32, 97;
	st.local.u8 	[%rd3], %rs32;
	mov.b16 	%rs33, 98;
	st.local.u8 	[%rd3+1], %rs33;
	mov.b16 	%rs34, 99;
	st.local.u8 	[%rd3+2], %rs34;
	mov.b16 	%rs35, 100;
	st.local.u8 	[%rd3+3], %rs35;
	mov.b16 	%rs36, 101;
	st.local.u8 	[%rd3+4], %rs36;
	mov.b16 	%rs37, 102;
	st.local.u8 	[%rd3+5], %rs37;
	mov.b16 	%rs38, 103;
	st.local.u8 	[%rd3+6], %rs38;
	mov.b16 	%rs39, 104;
	st.local.u8 	[%rd3+7], %rs39;
	mov.b16 	%rs40, 105;
	st.local.u8 	[%rd3+8], %rs40;
	mov.b16 	%rs41, 106;
	st.local.u8 	[%rd3+9], %rs41;
	mov.b16 	%rs42, 107;
	st.local.u8 	[%rd3+10], %rs42;
	mov.b16 	%rs43, 108;
	st.local.u8 	[%rd3+11], %rs43;
	mov.b16 	%rs44, 109;
	st.local.u8 	[%rd3+12], %rs44;
	mov.b16 	%rs45, 110;
	st.local.u8 	[%rd3+13], %rs45;
	mov.b16 	%rs46, 111;
	st.local.u8 	[%rd3+14], %rs46;
	mov.b16 	%rs47, 112;
	st.local.u8 	[%rd3+15], %rs47;
	mov.b16 	%rs48, 113;
	st.local.u8 	[%rd3+16], %rs48;
	mov.b16 	%rs49, 114;
	st.local.u8 	[%rd3+17], %rs49;
	mov.b16 	%rs50, 115;
	st.local.u8 	[%rd3+18], %rs50;
	mov.b16 	%rs51, 116;
	st.local.u8 	[%rd3+19], %rs51;
	mov.b16 	%rs52, 117;
	st.local.u8 	[%rd3+20], %rs52;
	mov.b16 	%rs53, 118;
	st.local.u8 	[%rd3+21], %rs53;
	mov.b16 	%rs54, 119;
	st.local.u8 	[%rd3+22], %rs54;
	mov.b16 	%rs55, 120;
	st.local.u8 	[%rd3+23], %rs55;
	mov.b16 	%rs56, 121;
	st.local.u8 	[%rd3+24], %rs56;
	mov.b16 	%rs57, 122;
	st.local.u8 	[%rd3+25], %rs57;
	mov.b16 	%rs58, 65;
	st.local.u8 	[%rd3+26], %rs58;
	mov.b16 	%rs59, 66;
	st.local.u8 	[%rd3+27], %rs59;
	mov.b16 	%rs60, 67;
	st.local.u8 	[%rd3+28], %rs60;
	mov.b16 	%rs61, 68;
	st.local.u8 	[%rd3+29], %rs61;
	mov.b16 	%rs62, 69;
	st.local.u8 	[%rd3+30], %rs62;
	mov.b16 	%rs63, 70;
	st.local.u8 	[%rd3+31], %rs63;
	mov.b16 	%rs64, 71;
	st.local.u8 	[%rd3+32], %rs64;
	mov.b16 	%rs65, 72;
	st.local.u8 	[%rd3+33], %rs65;
	mov.b16 	%rs66, 73;
	st.local.u8 	[%rd3+34], %rs66;
	mov.b16 	%rs67, 74;
	st.local.u8 	[%rd3+35], %rs67;
	mov.b16 	%rs68, 75;
	st.local.u8 	[%rd3+36], %rs68;
	mov.b16 	%rs69, 76;
	st.local.u8 	[%rd3+37], %rs69;
	mov.b16 	%rs70, 77;
	st.local.u8 	[%rd3+38], %rs70;
	mov.b16 	%rs71, 78;
	st.local.u8 	[%rd3+39], %rs71;
	mov.b16 	%rs72, 79;
	st.local.u8 	[%rd3+40], %rs72;
	mov.b16 	%rs73, 80;
	st.local.u8 	[%rd3+41], %rs73;
	mov.b16 	%rs74, 81;
	st.local.u8 	[%rd3+42], %rs74;
	mov.b16 	%rs75, 82;
	st.local.u8 	[%rd3+43], %rs75;
	mov.b16 	%rs76, 83;
	st.local.u8 	[%rd3+44], %rs76;
	mov.b16 	%rs77, 84;
	st.local.u8 	[%rd3+45], %rs77;
	mov.b16 	%rs78, 85;
	st.local.u8 	[%rd3+46], %rs78;
	mov.b16 	%rs79, 86;
	st.local.u8 	[%rd3+47], %rs79;
	mov.b16 	%rs80, 87;
	st.local.u8 	[%rd3+48], %rs80;
	mov.b16 	%rs81, 88;
	st.local.u8 	[%rd3+49], %rs81;
	mov.b16 	%rs82, 89;
	st.local.u8 	[%rd3+50], %rs82;
	mov.b16 	%rs83, 90;
	st.local.u8 	[%rd3+51], %rs83;
	mov.b16 	%rs84, 48;
	st.local.u8 	[%rd3+52], %rs84;
	mov.b16 	%rs85, 49;
	st.local.u8 	[%rd3+53], %rs85;
	mov.b16 	%rs86, 50;
	st.local.u8 	[%rd3+54], %rs86;
	mov.b16 	%rs87, 51;
	st.local.u8 	[%rd3+55], %rs87;
	mov.b16 	%rs88, 52;
	st.local.u8 	[%rd3+56], %rs88;
	mov.b16 	%rs89, 53;
	st.local.u8 	[%rd3+57], %rs89;
	mov.b16 	%rs90, 54;
	st.local.u8 	[%rd3+58], %rs90;
	mov.b16 	%rs91, 55;
	st.local.u8 	[%rd3+59], %rs91;
	mov.b16 	%rs92, 56;
	st.local.u8 	[%rd3+60], %rs92;
	mov.b16 	%rs93, 57;
	st.local.u8 	[%rd3+61], %rs93;
	mov.b16 	%rs94, 0;
	st.local.u8 	[%rd3+62], %rs94;
	mov.u32 	%r197, %ctaid.x;
	mov.u32 	%r198, %ntid.x;
	mul.wide.u32 	%rd60, %r197, %r198;
	mov.u32 	%r199, %tid.x;
	cvt.u64.u32 	%rd61, %r199;
	add.s64 	%rd5, %rd60, %rd61;
	setp.ge.s64 	%p1, %rd5, %rd55;
	@%p1 bra 	$L__BB0_156;
	cvt.s64.s32 	%rd6, %r196;
	or.b64  	%rd62, %rd5, %rd6;
	and.b64  	%rd63, %rd62, -4294967296;
	setp.ne.s64 	%p2, %rd63, 0;
	@%p2 bra 	$L__BB0_3;
	cvt.u32.u64 	%r200, %rd6;
	cvt.u32.u64 	%r201, %rd5;
	div.u32 	%r202, %r201, %r200;
	mul.lo.s32 	%r203, %r202, %r200;
	sub.s32 	%r204, %r201, %r203;
	cvt.u64.u32 	%rd232, %r202;
	cvt.u64.u32 	%rd233, %r204;
	bra.uni 	$L__BB0_4;
$L__BB0_3:
	div.s64 	%rd232, %rd5, %rd6;
	mul.lo.s64 	%rd64, %rd232, %rd6;
	sub.s64 	%rd233, %rd5, %rd64;
$L__BB0_4:
	add.s64 	%rd65, %rd3, %rd233;
	ld.local.u8 	%rs95, [%rd65];
	st.local.u8 	[%rd4], %rs95;
	or.b64  	%rd66, %rd232, %rd6;
	and.b64  	%rd67, %rd66, -4294967296;
	setp.ne.s64 	%p3, %rd67, 0;
	@%p3 bra 	$L__BB0_6;
	cvt.u32.u64 	%r205, %rd6;
	cvt.u32.u64 	%r206, %rd232;
	div.u32 	%r207, %r206, %r205;
	mul.lo.s32 	%r208, %r207, %r205;
	sub.s32 	%r209, %r206, %r208;
	cvt.u64.u32 	%rd234, %r207;
	cvt.u64.u32 	%rd235, %r209;
	bra.uni 	$L__BB0_7;
$L__BB0_6:
	div.s64 	%rd234, %rd232, %rd6;
	mul.lo.s64 	%rd68, %rd234, %rd6;
	sub.s64 	%rd235, %rd232, %rd68;
$L__BB0_7:
	add.s64 	%rd69, %rd3, %rd235;
	ld.local.u8 	%rs96, [%rd69];
	st.local.u8 	[%rd4+1], %rs96;
	or.b64  	%rd70, %rd234, %rd6;
	and.b64  	%rd71, %rd70, -4294967296;
	setp.ne.s64 	%p4, %rd71, 0;
	@%p4 bra 	$L__BB0_9;
	cvt.u32.u64 	%r210, %rd6;
	cvt.u32.u64 	%r211, %rd234;
	div.u32 	%r212, %r211, %r210;
	mul.lo.s32 	%r213, %r212, %r210;
	sub.s32 	%r214, %r211, %r213;
	cvt.u64.u32 	%rd236, %r212;
	cvt.u64.u32 	%rd237, %r214;
	bra.uni 	$L__BB0_10;
$L__BB0_9:
	div.s64 	%rd236, %rd234, %rd6;
	mul.lo.s64 	%rd72, %rd236, %rd6;
	sub.s64 	%rd237, %rd234, %rd72;
$L__BB0_10:
	add.s64 	%rd73, %rd3, %rd237;
	ld.local.u8 	%rs97, [%rd73];
	st.local.u8 	[%rd4+2], %rs97;
	or.b64  	%rd74, %rd236, %rd6;
	and.b64  	%rd75, %rd74, -4294967296;
	setp.ne.s64 	%p5, %rd75, 0;
	@%p5 bra 	$L__BB0_12;
	cvt.u32.u64 	%r215, %rd6;
	cvt.u32.u64 	%r216, %rd236;
	div.u32 	%r217, %r216, %r215;
	mul.lo.s32 	%r218, %r217, %r215;
	sub.s32 	%r219, %r216, %r218;
	cvt.u64.u32 	%rd238, %r217;
	cvt.u64.u32 	%rd239, %r219;
	bra.uni 	$L__BB0_13;
$L__BB0_12:
	div.s64 	%rd238, %rd236, %rd6;
	mul.lo.s64 	%rd76, %rd238, %rd6;
	sub.s64 	%rd239, %rd236, %rd76;
$L__BB0_13:
	add.s64 	%rd77, %rd3, %rd239;
	ld.local.u8 	%rs98, [%rd77];
	st.local.u8 	[%rd4+3], %rs98;
	or.b64  	%rd78, %rd238, %rd6;
	and.b64  	%rd79, %rd78, -4294967296;
	setp.ne.s64 	%p6, %rd79, 0;
	@%p6 bra 	$L__BB0_15;
	cvt.u32.u64 	%r220, %rd6;
	cvt.u32.u64 	%r221, %rd238;
	div.u32 	%r222, %r221, %r220;
	mul.lo.s32 	%r223, %r222, %r220;
	sub.s32 	%r224, %r221, %r223;
	cvt.u64.u32 	%rd240, %r222;
	cvt.u64.u32 	%rd241, %r224;
	bra.uni 	$L__BB0_16;
$L__BB0_15:
	div.s64 	%rd240, %rd238, %rd6;
	mul.lo.s64 	%rd80, %rd240, %rd6;
	sub.s64 	%rd241, %rd238, %rd80;
$L__BB0_16:
	add.s64 	%rd81, %rd3, %rd241;
	ld.local.u8 	%rs99, [%rd81];
	st.local.u8 	[%rd4+4], %rs99;
	or.b64  	%rd82, %rd240, %rd6;
	and.b64  	%rd83, %rd82, -4294967296;
	setp.ne.s64 	%p7, %rd83, 0;
	@%p7 bra 	$L__BB0_18;
	cvt.u32.u64 	%r225, %rd6;
	cvt.u32.u64 	%r226, %rd240;
	rem.u32 	%r227, %r226, %r225;
	cvt.u64.u32 	%rd242, %r227;
	bra.uni 	$L__BB0_19;
$L__BB0_18:
	rem.s64 	%rd242, %rd240, %rd6;
$L__BB0_19:
	add.s64 	%rd85, %rd3, %rd242;
	ld.local.u8 	%rs100, [%rd85];
	st.local.u8 	[%rd4+5], %rs100;
	mov.b16 	%rs101, 0;
	st.local.u8 	[%rd4+6], %rs101;
	ld.const.u32 	%r898, [A];
	ld.const.u32 	%r899, [B];
	ld.const.u32 	%r900, [C];
	ld.const.u32 	%r901, [D];
	mov.b32 	%r228, 0;
	st.local.v2.u32 	[%rd2+24], {%r228, %r228};
	st.local.v2.u32 	[%rd2+32], {%r228, %r228};
	st.local.v2.u32 	[%rd2+40], {%r228, %r228};
	st.local.v2.u32 	[%rd2+48], {%r228, %r228};
	st.local.v2.u32 	[%rd2+56], {%r228, %r228};
	st.local.v2.u32 	[%rd2+64], {%r228, %r228};
	st.local.v2.u32 	[%rd2+72], {%r228, %r228};
	st.local.v2.u32 	[%rd2+80], {%r228, %r228};
	st.local.v2.u32 	[%rd2+88], {%r228, %r228};
	st.local.v2.u32 	[%rd2+96], {%r228, %r228};
	st.local.v2.u32 	[%rd2+8], {%r898, %r899};
	st.local.v2.u32 	[%rd2+16], {%r900, %r901};
	mov.b64 	%rd243, 0;
$L__BB0_20:
	mov.u64 	%rd40, %rd243;
	add.s64 	%rd86, %rd4, %rd40;
	ld.local.u8 	%rs102, [%rd86];
	setp.ne.s16 	%p8, %rs102, 0;
	add.s64 	%rd243, %rd40, 1;
	@%p8 bra 	$L__BB0_20;
	st.local.u64 	[%rd2], %rd40;
	setp.eq.s64 	%p9, %rd40, 0;
	@%p9 bra 	$L__BB0_57;
	mov.b32 	%r852, 0;
	mov.b64 	%rd244, 0;
	mov.u64 	%rd92, K;
	mov.u64 	%rd95, S;
$L__BB0_23:
	add.s64 	%rd88, %rd4, %rd244;
	ld.local.u8 	%rs103, [%rd88];
	add.s32 	%r870, %r852, 1;
	cvt.u64.u32 	%rd89, %r852;
	add.s64 	%rd90, %rd2, %rd89;
	st.local.u8 	[%rd90+24], %rs103;
	and.b32  	%r230, %r870, 63;
	setp.ne.s32 	%p10, %r230, 0;
	@%p10 bra 	$L__BB0_55;
	ld.local.v2.b32 	{%r232, %r233}, [%rd2+24];
	bfe.u32 	%r234, %r233, 8, 8;
	cvt.u16.u32 	%rs104, %r234;
	bfe.u32 	%r235, %r233, 16, 8;
	bfe.u32 	%r236, %r233, 24, 8;
	ld.local.u32 	%r237, [%rd2+24];
	shl.b32 	%r238, %r236, 24;
	shl.b32 	%r239, %r235, 16;
	and.b32  	%r240, %r239, 16711680;
	or.b32  	%r241, %r240, %r238;
	and.b16  	%rs105, %rs104, 255;
	mul.wide.u16 	%r242, %rs105, 256;
	or.b32  	%r243, %r241, %r242;
	bfe.u32 	%r244, %r233, 0, 8;
	or.b32  	%r245, %r243, %r244;
	ld.local.v2.b32 	{%r246, %r247}, [%rd2+32];
	bfe.u32 	%r248, %r247, 8, 8;
	cvt.u16.u32 	%rs106, %r248;
	bfe.u32 	%r249, %r247, 16, 8;
	bfe.u32 	%r250, %r247, 24, 8;
	ld.local.u32 	%r251, [%rd2+32];
	shl.b32 	%r252, %r250, 24;
	shl.b32 	%r253, %r249, 16;
	and.b32  	%r254, %r253, 16711680;
	or.b32  	%r255, %r254, %r252;
	and.b16  	%rs107, %rs106, 255;
	mul.wide.u16 	%r256, %rs107, 256;
	or.b32  	%r257, %r255, %r256;
	bfe.u32 	%r258, %r247, 0, 8;
	or.b32  	%r259, %r257, %r258;
	st.local.v4.u32 	[%rd1], {%r237, %r245, %r251, %r259};
	ld.local.v2.b32 	{%r260, %r261}, [%rd2+40];
	bfe.u32 	%r262, %r261, 8, 8;
	cvt.u16.u32 	%rs108, %r262;
	bfe.u32 	%r263, %r261, 16, 8;
	bfe.u32 	%r264, %r261, 24, 8;
	ld.local.u32 	%r265, [%rd2+40];
	shl.b32 	%r266, %r264, 24;
	shl.b32 	%r267, %r263, 16;
	and.b32  	%r268, %r267, 16711680;
	or.b32  	%r269, %r268, %r266;
	and.b16  	%rs109, %rs108, 255;
	mul.wide.u16 	%r270, %rs109, 256;
	or.b32  	%r271, %r269, %r270;
	bfe.u32 	%r272, %r261, 0, 8;
	or.b32  	%r273, %r271, %r272;
	ld.local.v2.b32 	{%r274, %r275}, [%rd2+48];
	bfe.u32 	%r276, %r275, 8, 8;
	cvt.u16.u32 	%rs110, %r276;
	bfe.u32 	%r277, %r275, 16, 8;
	bfe.u32 	%r278, %r275, 24, 8;
	ld.local.u32 	%r279, [%rd2+48];
	shl.b32 	%r280, %r278, 24;
	shl.b32 	%r281, %r277, 16;
	and.b32  	%r282, %r281, 16711680;
	or.b32  	%r283, %r282, %r280;
	and.b16  	%rs111, %rs110, 255;
	mul.wide.u16 	%r284, %rs111, 256;
	or.b32  	%r285, %r283, %r284;
	bfe.u32 	%r286, %r275, 0, 8;
	or.b32  	%r287, %r285, %r286;
	st.local.v4.u32 	[%rd1+16], {%r265, %r273, %r279, %r287};
	ld.local.v2.b32 	{%r288, %r289}, [%rd2+56];
	bfe.u32 	%r290, %r289, 8, 8;
	cvt.u16.u32 	%rs112, %r290;
	bfe.u32 	%r291, %r289, 16, 8;
	bfe.u32 	%r292, %r289, 24, 8;
	ld.local.u32 	%r293, [%rd2+56];
	shl.b32 	%r294, %r292, 24;
	shl.b32 	%r295, %r291, 16;
	and.b32  	%r296, %r295, 16711680;
	or.b32  	%r297, %r296, %r294;
	and.b16  	%rs113, %rs112, 255;
	mul.wide.u16 	%r298, %rs113, 256;
	or.b32  	%r299, %r297, %r298;
	bfe.u32 	%r300, %r289, 0, 8;
	or.b32  	%r301, %r299, %r300;
	ld.local.v2.b32 	{%r302, %r303}, [%rd2+64];
	bfe.u32 	%r304, %r303, 8, 8;
	cvt.u16.u32 	%rs114, %r304;
	bfe.u32 	%r305, %r303, 16, 8;
	bfe.u32 	%r306, %r303, 24, 8;
	ld.local.u32 	%r307, [%rd2+64];
	shl.b32 	%r308, %r306, 24;
	shl.b32 	%r309, %r305, 16;
	and.b32  	%r310, %r309, 16711680;
	or.b32  	%r311, %r310, %r308;
	and.b16  	%rs115, %rs114, 255;
	mul.wide.u16 	%r312, %rs115, 256;
	or.b32  	%r313, %r311, %r312;
	bfe.u32 	%r314, %r303, 0, 8;
	or.b32  	%r315, %r313, %r314;
	st.local.v4.u32 	[%rd1+32], {%r293, %r301, %r307, %r315};
	ld.local.v2.b32 	{%r316, %r317}, [%rd2+72];
	bfe.u32 	%r318, %r317, 8, 8;
	cvt.u16.u32 	%rs116, %r318;
	bfe.u32 	%r319, %r317, 16, 8;
	bfe.u32 	%r320, %r317, 24, 8;
	ld.local.u32 	%r321, [%rd2+72];
	shl.b32 	%r322, %r320, 24;
	shl.b32 	%r323, %r319, 16;
	and.b32  	%r324, %r323, 16711680;
	or.b32  	%r325, %r324, %r322;
	and.b16  	%rs117, %rs116, 255;
	mul.wide.u16 	%r326, %rs117, 256;
	or.b32  	%r327, %r325, %r326;
	bfe.u32 	%r328, %r317, 0, 8;
	or.b32  	%r329, %r327, %r328;
	ld.local.v2.b32 	{%r330, %r331}, [%rd2+80];
	bfe.u32 	%r332, %r331, 8, 8;
	cvt.u16.u32 	%rs118, %r332;
	bfe.u32 	%r333, %r331, 16, 8;
	bfe.u32 	%r334, %r331, 24, 8;
	ld.local.u32 	%r335, [%rd2+80];
	shl.b32 	%r336, %r334, 24;
	shl.b32 	%r337, %r333, 16;
	and.b32  	%r338, %r337, 16711680;
	or.b32  	%r339, %r338, %r336;
	and.b16  	%rs119, %rs118, 255;
	mul.wide.u16 	%r340, %rs119, 256;
	or.b32  	%r341, %r339, %r340;
	bfe.u32 	%r342, %r331, 0, 8;
	or.b32  	%r343, %r341, %r342;
	st.local.v4.u32 	[%rd1+48], {%r321, %r329, %r335, %r343};
	mov.b32 	%r853, 0;
	mov.u32 	%r854, %r898;
	mov.u32 	%r855, %r899;
	mov.u32 	%r856, %r900;
	mov.u32 	%r857, %r901;
$L__BB0_25:
	shr.u32 	%r16, %r853, 4;
	setp.eq.s32 	%p11, %r16, 2;
	@%p11 bra 	$L__BB0_30;
	setp.eq.s32 	%p12, %r16, 1;
	@%p12 bra 	$L__BB0_29;
	setp.ne.s32 	%p13, %r16, 0;
	@%p13 bra 	$L__BB0_31;
	and.b32  	%r350, %r855, %r856;
	not.b32 	%r351, %r855;
	and.b32  	%r352, %r857, %r351;
	or.b32  	%r858, %r350, %r352;
	mov.u32 	%r859, %r853;
	bra.uni 	$L__BB0_32;
$L__BB0_29:
	and.b32  	%r346, %r855, %r857;
	not.b32 	%r347, %r857;
	and.b32  	%r348, %r856, %r347;
	or.b32  	%r858, %r346, %r348;
	mad.lo.s32 	%r349, %r853, 5, 1;
	and.b32  	%r859, %r349, 13;
	bra.uni 	$L__BB0_32;
$L__BB0_30:
	xor.b32  	%r344, %r856, %r857;
	xor.b32  	%r858, %r344, %r855;
	mad.lo.s32 	%r345, %r853, 3, 5;
	and.b32  	%r859, %r345, 13;
	bra.uni 	$L__BB0_32;
$L__BB0_31:
	not.b32 	%r353, %r857;
	or.b32  	%r354, %r855, %r353;
	xor.b32  	%r858, %r354, %r856;
	mul.lo.s32 	%r355, %r853, 7;
	and.b32  	%r859, %r355, 12;
$L__BB0_32:
	add.s32 	%r356, %r858, %r854;
	mul.wide.u32 	%rd91, %r853, 4;
	add.s64 	%rd43, %rd92, %rd91;
	ld.const.u32 	%r357, [%rd43];
	add.s32 	%r358, %r356, %r357;
	mul.wide.u32 	%rd93, %r859, 4;
	add.s64 	%rd94, %rd1, %rd93;
	ld.local.u32 	%r359, [%rd94];
	add.s32 	%r360, %r358, %r359;
	add.s64 	%rd44, %rd95, %rd91;
	ld.const.u32 	%r361, [%rd44];
	shl.b32 	%r362, %r360, %r361;
	sub.s32 	%r363, 32, %r361;
	shr.u32 	%r364, %r360, %r363;
	add.s32 	%r365, %r362, %r855;
	add.s32 	%r854, %r365, %r364;
	add.s32 	%r861, %r853, 1;
	setp.eq.s32 	%p14, %r16, 0;
	@%p14 bra 	$L__BB0_37;
	setp.eq.s32 	%p15, %r16, 1;
	@%p15 bra 	$L__BB0_36;
	setp.ne.s32 	%p16, %r16, 2;
	@%p16 bra 	$L__BB0_38;
	xor.b32  	%r366, %r855, %r856;
	xor.b32  	%r860, %r366, %r854;
	mad.lo.s32 	%r367, %r861, 3, 5;
	and.b32  	%r861, %r367, 12;
	bra.uni 	$L__BB0_39;
$L__BB0_36:
	and.b32  	%r368, %r854, %r856;
	not.b32 	%r369, %r856;
	and.b32  	%r370, %r855, %r369;
	or.b32  	%r860, %r368, %r370;
	mad.lo.s32 	%r371, %r861, 5, 1;
	and.b32  	%r861, %r371, 14;
	bra.uni 	$L__BB0_39;
$L__BB0_37:
	and.b32  	%r372, %r854, %r855;
	not.b32 	%r373, %r854;
	and.b32  	%r374, %r856, %r373;
	or.b32  	%r860, %r372, %r374;
	bra.uni 	$L__BB0_39;
$L__BB0_38:
	not.b32 	%r375, %r856;
	or.b32  	%r376, %r854, %r375;
	xor.b32  	%r860, %r376, %r855;
	mul.lo.s32 	%r377, %r861, 7;
	and.b32  	%r861, %r377, 15;
$L__BB0_39:
	add.s32 	%r378, %r860, %r857;
	ld.const.u32 	%r379, [%rd43+4];
	add.s32 	%r380, %r378, %r379;
	mul.wide.u32 	%rd96, %r861, 4;
	add.s64 	%rd97, %rd1, %rd96;
	ld.local.u32 	%r381, [%rd97];
	add.s32 	%r382, %r380, %r381;
	ld.const.u32 	%r383, [%rd44+4];
	shl.b32 	%r384, %r382, %r383;
	sub.s32 	%r385, 32, %r383;
	shr.u32 	%r386, %r382, %r385;
	add.s32 	%r387, %r384, %r854;
	add.s32 	%r857, %r387, %r386;
	add.s32 	%r863, %r853, 2;
	setp.eq.s32 	%p17, %r16, 0;
	@%p17 bra 	$L__BB0_44;
	setp.eq.s32 	%p18, %r16, 1;
	@%p18 bra 	$L__BB0_43;
	setp.ne.s32 	%p19, %r16, 2;
	@%p19 bra 	$L__BB0_45;
	xor.b32  	%r388, %r854, %r855;
	xor.b32  	%r862, %r388, %r857;
	mad.lo.s32 	%r389, %r863, 3, 5;
	and.b32  	%r863, %r389, 15;
	bra.uni 	$L__BB0_46;
$L__BB0_43:
	and.b32  	%r390, %r857, %r855;
	not.b32 	%r391, %r855;
	and.b32  	%r392, %r854, %r391;
	or.b32  	%r862, %r390, %r392;
	mad.lo.s32 	%r393, %r863, 5, 1;
	and.b32  	%r863, %r393, 15;
	bra.uni 	$L__BB0_46;
$L__BB0_44:
	and.b32  	%r394, %r857, %r854;
	not.b32 	%r395, %r857;
	and.b32  	%r396, %r855, %r395;
	or.b32  	%r862, %r394, %r396;
	bra.uni 	$L__BB0_46;
$L__BB0_45:
	not.b32 	%r397, %r855;
	or.b32  	%r398, %r857, %r397;
	xor.b32  	%r862, %r398, %r854;
	mul.lo.s32 	%r399, %r863, 7;
	and.b32  	%r863, %r399, 14;
$L__BB0_46:
	add.s32 	%r400, %r862, %r856;
	ld.const.u32 	%r401, [%rd43+8];
	add.s32 	%r402, %r400, %r401;
	mul.wide.u32 	%rd98, %r863, 4;
	add.s64 	%rd99, %rd1, %rd98;
	ld.local.u32 	%r403, [%rd99];
	add.s32 	%r404, %r402, %r403;
	ld.const.u32 	%r405, [%rd44+8];
	shl.b32 	%r406, %r404, %r405;
	sub.s32 	%r407, 32, %r405;
	shr.u32 	%r408, %r404, %r407;
	add.s32 	%r409, %r406, %r857;
	add.s32 	%r856, %r409, %r408;
	add.s32 	%r865, %r853, 3;
	setp.eq.s32 	%p20, %r16, 0;
	@%p20 bra 	$L__BB0_51;
	setp.eq.s32 	%p21, %r16, 1;
	@%p21 bra 	$L__BB0_50;
	setp.ne.s32 	%p22, %r16, 2;
	@%p22 bra 	$L__BB0_52;
	xor.b32  	%r410, %r857, %r854;
	xor.b32  	%r864, %r410, %r856;
	mad.lo.s32 	%r411, %r865, 3, 5;
	and.b32  	%r865, %r411, 14;
	bra.uni 	$L__BB0_53;
$L__BB0_50:
	and.b32  	%r412, %r856, %r854;
	not.b32 	%r413, %r854;
	and.b32  	%r414, %r857, %r413;
	or.b32  	%r864, %r412, %r414;
	mad.lo.s32 	%r415, %r865, 5, 1;
	and.b32  	%r865, %r415, 12;
	bra.uni 	$L__BB0_53;
$L__BB0_51:
	and.b32  	%r416, %r856, %r857;
	not.b32 	%r417, %r856;
	and.b32  	%r418, %r854, %r417;
	or.b32  	%r864, %r416, %r418;
	bra.uni 	$L__BB0_53;
$L__BB0_52:
	not.b32 	%r419, %r854;
	or.b32  	%r420, %r856, %r419;
	xor.b32  	%r864, %r420, %r857;
	mul.lo.s32 	%r421, %r865, 7;
	and.b32  	%r865, %r421, 13;
$L__BB0_53:
	add.s32 	%r422, %r864, %r855;
	ld.const.u32 	%r423, [%rd43+12];
	add.s32 	%r424, %r422, %r423;
	mul.wide.u32 	%rd100, %r865, 4;
	add.s64 	%rd101, %rd1, %rd100;
	ld.local.u32 	%r425, [%rd101];
	add.s32 	%r426, %r424, %r425;
	ld.const.u32 	%r427, [%rd44+12];
	shl.b32 	%r428, %r426, %r427;
	sub.s32 	%r429, 32, %r427;
	shr.u32 	%r430, %r426, %r429;
	add.s32 	%r431, %r428, %r856;
	add.s32 	%r855, %r431, %r430;
	add.s32 	%r853, %r853, 4;
	setp.ne.s32 	%p23, %r853, 64;
	@%p23 bra 	$L__BB0_25;
	add.s32 	%r898, %r898, %r854;
	add.s32 	%r899, %r899, %r855;
	add.s32 	%r900, %r900, %r856;
	add.s32 	%r901, %r901, %r857;
	mov.b32 	%r870, 0;
$L__BB0_55:
	add.s64 	%rd244, %rd244, 1;
	setp.ne.s64 	%p24, %rd244, %rd40;
	mov.u32 	%r852, %r870;
	@%p24 bra 	$L__BB0_23;
	st.local.v2.u32 	[%rd2+8], {%r898, %r899};
	st.local.v2.u32 	[%rd2+16], {%r900, %r901};
$L__BB0_57:
	cvt.u32.u64 	%r74, %rd40;
	and.b32  	%r879, %r74, 63;
	setp.lt.u32 	%p25, %r879, 56;
	selp.b32 	%r433, 56, 120, %p25;
	sub.s32 	%r76, %r433, %r879;
	setp.eq.s32 	%p26, %r76, 0;
	@%p26 bra 	$L__BB0_93;
	cvt.u64.u32 	%rd46, %r76;
	mov.b64 	%rd245, 0;
	mov.u64 	%rd103, PADDING;
	mov.u64 	%rd108, K;
	mov.u64 	%rd111, S;
$L__BB0_59:
	add.s64 	%rd104, %rd103, %rd245;
	ld.const.u8 	%rs120, [%rd104];
	add.s32 	%r897, %r879, 1;
	cvt.u64.u32 	%rd105, %r879;
	add.s64 	%rd106, %rd2, %rd105;
	st.local.u8 	[%rd106+24], %rs120;
	and.b32  	%r434, %r897, 63;
	setp.ne.s32 	%p27, %r434, 0;
	@%p27 bra 	$L__BB0_91;
	ld.local.v2.b32 	{%r436, %r437}, [%rd2+24];
	bfe.u32 	%r438, %r437, 8, 8;
	cvt.u16.u32 	%rs121, %r438;
	bfe.u32 	%r439, %r437, 16, 8;
	bfe.u32 	%r440, %r437, 24, 8;
	ld.local.u32 	%r441, [%rd2+24];
	shl.b32 	%r442, %r440, 24;
	shl.b32 	%r443, %r439, 16;
	and.b32  	%r444, %r443, 16711680;
	or.b32  	%r445, %r444, %r442;
	and.b16  	%rs122, %rs121, 255;
	mul.wide.u16 	%r446, %rs122, 256;
	or.b32  	%r447, %r445, %r446;
	bfe.u32 	%r448, %r437, 0, 8;
	or.b32  	%r449, %r447, %r448;
	ld.local.v2.b32 	{%r450, %r451}, [%rd2+32];
	bfe.u32 	%r452, %r451, 8, 8;
	cvt.u16.u32 	%rs123, %r452;
	bfe.u32 	%r453, %r451, 16, 8;
	bfe.u32 	%r454, %r451, 24, 8;
	ld.local.u32 	%r455, [%rd2+32];
	shl.b32 	%r456, %r454, 24;
	shl.b32 	%r457, %r453, 16;
	and.b32  	%r458, %r457, 16711680;
	or.b32  	%r459, %r458, %r456;
	and.b16  	%rs124, %rs123, 255;
	mul.wide.u16 	%r460, %rs124, 256;
	or.b32  	%r461, %r459, %r460;
	bfe.u32 	%r462, %r451, 0, 8;
	or.b32  	%r463, %r461, %r462;
	st.local.v4.u32 	[%rd1], {%r441, %r449, %r455, %r463};
	ld.local.v2.b32 	{%r464, %r465}, [%rd2+40];
	bfe.u32 	%r466, %r465, 8, 8;
	cvt.u16.u32 	%rs125, %r466;
	bfe.u32 	%r467, %r465, 16, 8;
	bfe.u32 	%r468, %r465, 24, 8;
	ld.local.u32 	%r469, [%rd2+40];
	shl.b32 	%r470, %r468, 24;
	shl.b32 	%r471, %r467, 16;
	and.b32  	%r472, %r471, 16711680;
	or.b32  	%r473, %r472, %r470;
	and.b16  	%rs126, %rs125, 255;
	mul.wide.u16 	%r474, %rs126, 256;
	or.b32  	%r475, %r473, %r474;
	bfe.u32 	%r476, %r465, 0, 8;
	or.b32  	%r477, %r475, %r476;
	ld.local.v2.b32 	{%r478, %r479}, [%rd2+48];
	bfe.u32 	%r480, %r479, 8, 8;
	cvt.u16.u32 	%rs127, %r480;
	bfe.u32 	%r481, %r479, 16, 8;
	bfe.u32 	%r482, %r479, 24, 8;
	ld.local.u32 	%r483, [%rd2+48];
	shl.b32 	%r484, %r482, 24;
	shl.b32 	%r485, %r481, 16;
	and.b32  	%r486, %r485, 16711680;
	or.b32  	%r487, %r486, %r484;
	and.b16  	%rs128, %rs127, 255;
	mul.wide.u16 	%r488, %rs128, 256;
	or.b32  	%r489, %r487, %r488;
	bfe.u32 	%r490, %r479, 0, 8;
	or.b32  	%r491, %r489, %r490;
	st.local.v4.u32 	[%rd1+16], {%r469, %r477, %r483, %r491};
	ld.local.v2.b32 	{%r492, %r493}, [%rd2+56];
	bfe.u32 	%r494, %r493, 8, 8;
	cvt.u16.u32 	%rs129, %r494;
	bfe.u32 	%r495, %r493, 16, 8;
	bfe.u32 	%r496, %r493, 24, 8;
	ld.local.u32 	%r497, [%rd2+56];
	shl.b32 	%r498, %r496, 24;
	shl.b32 	%r499, %r495, 16;
	and.b32  	%r500, %r499, 16711680;
	or.b32  	%r501, %r500, %r498;
	and.b16  	%rs130, %rs129, 255;
	mul.wide.u16 	%r502, %rs130, 256;
	or.b32  	%r503, %r501, %r502;
	bfe.u32 	%r504, %r493, 0, 8;
	or.b32  	%r505, %r503, %r504;
	ld.local.v2.b32 	{%r506, %r507}, [%rd2+64];
	bfe.u32 	%r508, %r507, 8, 8;
	cvt.u16.u32 	%rs131, %r508;
	bfe.u32 	%r509, %r507, 16, 8;
	bfe.u32 	%r510, %r507, 24, 8;
	ld.local.u32 	%r511, [%rd2+64];
	shl.b32 	%r512, %r510, 24;
	shl.b32 	%r513, %r509, 16;
	and.b32  	%r514, %r513, 16711680;
	or.b32  	%r515, %r514, %r512;
	and.b16  	%rs132, %rs131, 255;
	mul.wide.u16 	%r516, %rs132, 256;
	or.b32  	%r517, %r515, %r516;
	bfe.u32 	%r518, %r507, 0, 8;
	or.b32  	%r519, %r517, %r518;
	st.local.v4.u32 	[%rd1+32], {%r497, %r505, %r511, %r519};
	ld.local.v2.b32 	{%r520, %r521}, [%rd2+72];
	bfe.u32 	%r522, %r521, 8, 8;
	cvt.u16.u32 	%rs133, %r522;
	bfe.u32 	%r523, %r521, 16, 8;
	bfe.u32 	%r524, %r521, 24, 8;
	ld.local.u32 	%r525, [%rd2+72];
	shl.b32 	%r526, %r524, 24;
	shl.b32 	%r527, %r523, 16;
	and.b32  	%r528, %r527, 16711680;
	or.b32  	%r529, %r528, %r526;
	and.b16  	%rs134, %rs133, 255;
	mul.wide.u16 	%r530, %rs134, 256;
	or.b32  	%r531, %r529, %r530;
	bfe.u32 	%r532, %r521, 0, 8;
	or.b32  	%r533, %r531, %r532;
	ld.local.v2.b32 	{%r534, %r535}, [%rd2+80];
	bfe.u32 	%r536, %r535, 8, 8;
	cvt.u16.u32 	%rs135, %r536;
	bfe.u32 	%r537, %r535, 16, 8;
	bfe.u32 	%r538, %r535, 24, 8;
	ld.local.u32 	%r539, [%rd2+80];
	shl.b32 	%r540, %r538, 24;
	shl.b32 	%r541, %r537, 16;
	and.b32  	%r542, %r541, 16711680;
	or.b32  	%r543, %r542, %r540;
	and.b16  	%rs136, %rs135, 255;
	mul.wide.u16 	%r544, %rs136, 256;
	or.b32  	%r545, %r543, %r544;
	bfe.u32 	%r546, %r535, 0, 8;
	or.b32  	%r547, %r545, %r546;
	st.local.v4.u32 	[%rd1+48], {%r525, %r533, %r539, %r547};
	mov.b32 	%r880, 0;
	mov.u32 	%r881, %r898;
	mov.u32 	%r882, %r899;
	mov.u32 	%r883, %r900;
	mov.u32 	%r884, %r901;
$L__BB0_61:
	shr.u32 	%r88, %r880, 4;
	setp.eq.s32 	%p28, %r88, 2;
	@%p28 bra 	$L__BB0_66;
	setp.eq.s32 	%p29, %r88, 1;
	@%p29 bra 	$L__BB0_65;
	setp.ne.s32 	%p30, %r88, 0;
	@%p30 bra 	$L__BB0_67;
	and.b32  	%r554, %r882, %r883;
	not.b32 	%r555, %r882;
	and.b32  	%r556, %r884, %r555;
	or.b32  	%r885, %r554, %r556;
	mov.u32 	%r886, %r880;
	bra.uni 	$L__BB0_68;
$L__BB0_65:
	and.b32  	%r550, %r882, %r884;
	not.b32 	%r551, %r884;
	and.b32  	%r552, %r883, %r551;
	or.b32  	%r885, %r550, %r552;
	mad.lo.s32 	%r553, %r880, 5, 1;
	and.b32  	%r886, %r553, 13;
	bra.uni 	$L__BB0_68;
$L__BB0_66:
	xor.b32  	%r548, %r883, %r884;
	xor.b32  	%r885, %r548, %r882;
	mad.lo.s32 	%r549, %r880, 3, 5;
	and.b32  	%r886, %r549, 13;
	bra.uni 	$L__BB0_68;
$L__BB0_67:
	not.b32 	%r557, %r884;
	or.b32  	%r558, %r882, %r557;
	xor.b32  	%r885, %r558, %r883;
	mul.lo.s32 	%r559, %r880, 7;
	and.b32  	%r886, %r559, 12;
$L__BB0_68:
	add.s32 	%r560, %r885, %r881;
	mul.wide.u32 	%rd107, %r880, 4;
	add.s64 	%rd48, %rd108, %rd107;
	ld.const.u32 	%r561, [%rd48];
	add.s32 	%r562, %r560, %r561;
	mul.wide.u32 	%rd109, %r886, 4;
	add.s64 	%rd110, %rd1, %rd109;
	ld.local.u32 	%r563, [%rd110];
	add.s32 	%r564, %r562, %r563;
	add.s64 	%rd49, %rd111, %rd107;
	ld.const.u32 	%r565, [%rd49];
	shl.b32 	%r566, %r564, %r565;
	sub.s32 	%r567, 32, %r565;
	shr.u32 	%r568, %r564, %r567;
	add.s32 	%r569, %r566, %r882;
	add.s32 	%r881, %r569, %r568;
	add.s32 	%r888, %r880, 1;
	setp.eq.s32 	%p31, %r88, 0;
	@%p31 bra 	$L__BB0_73;
	setp.eq.s32 	%p32, %r88, 1;
	@%p32 bra 	$L__BB0_72;
	setp.ne.s32 	%p33, %r88, 2;
	@%p33 bra 	$L__BB0_74;
	xor.b32  	%r570, %r882, %r883;
	xor.b32  	%r887, %r570, %r881;
	mad.lo.s32 	%r571, %r888, 3, 5;
	and.b32  	%r888, %r571, 12;
	bra.uni 	$L__BB0_75;
$L__BB0_72:
	and.b32  	%r572, %r881, %r883;
	not.b32 	%r573, %r883;
	and.b32  	%r574, %r882, %r573;
	or.b32  	%r887, %r572, %r574;
	mad.lo.s32 	%r575, %r888, 5, 1;
	and.b32  	%r888, %r575, 14;
	bra.uni 	$L__BB0_75;
$L__BB0_73:
	and.b32  	%r576, %r881, %r882;
	not.b32 	%r577, %r881;
	and.b32  	%r578, %r883, %r577;
	or.b32  	%r887, %r576, %r578;
	bra.uni 	$L__BB0_75;
$L__BB0_74:
	not.b32 	%r579, %r883;
	or.b32  	%r580, %r881, %r579;
	xor.b32  	%r887, %r580, %r882;
	mul.lo.s32 	%r581, %r888, 7;
	and.b32  	%r888, %r581, 15;
$L__BB0_75:
	add.s32 	%r582, %r887, %r884;
	ld.const.u32 	%r583, [%rd48+4];
	add.s32 	%r584, %r582, %r583;
	mul.wide.u32 	%rd112, %r888, 4;
	add.s64 	%rd113, %rd1, %rd112;
	ld.local.u32 	%r585, [%rd113];
	add.s32 	%r586, %r584, %r585;
	ld.const.u32 	%r587, [%rd49+4];
	shl.b32 	%r588, %r586, %r587;
	sub.s32 	%r589, 32, %r587;
	shr.u32 	%r590, %r586, %r589;
	add.s32 	%r591, %r588, %r881;
	add.s32 	%r884, %r591, %r590;
	add.s32 	%r890, %r880, 2;
	setp.eq.s32 	%p34, %r88, 0;
	@%p34 bra 	$L__BB0_80;
	setp.eq.s32 	%p35, %r88, 1;
	@%p35 bra 	$L__BB0_79;
	setp.ne.s32 	%p36, %r88, 2;
	@%p36 bra 	$L__BB0_81;
	xor.b32  	%r592, %r881, %r882;
	xor.b32  	%r889, %r592, %r884;
	mad.lo.s32 	%r593, %r890, 3, 5;
	and.b32  	%r890, %r593, 15;
	bra.uni 	$L__BB0_82;
$L__BB0_79:
	and.b32  	%r594, %r884, %r882;
	not.b32 	%r595, %r882;
	and.b32  	%r596, %r881, %r595;
	or.b32  	%r889, %r594, %r596;
	mad.lo.s32 	%r597, %r890, 5, 1;
	and.b32  	%r890, %r597, 15;
	bra.uni 	$L__BB0_82;
$L__BB0_80:
	and.b32  	%r598, %r884, %r881;
	not.b32 	%r599, %r884;
	and.b32  	%r600, %r882, %r599;
	or.b32  	%r889, %r598, %r600;
	bra.uni 	$L__BB0_82;
$L__BB0_81:
	not.b32 	%r601, %r882;
	or.b32  	%r602, %r884, %r601;
	xor.b32  	%r889, %r602, %r881;
	mul.lo.s32 	%r603, %r890, 7;
	and.b32  	%r890, %r603, 14;
$L__BB0_82:
	add.s32 	%r604, %r889, %r883;
	ld.const.u32 	%r605, [%rd48+8];
	add.s32 	%r606, %r604, %r605;
	mul.wide.u32 	%rd114, %r890, 4;
	add.s64 	%rd115, %rd1, %rd114;
	ld.local.u32 	%r607, [%rd115];
	add.s32 	%r608, %r606, %r607;
	ld.const.u32 	%r609, [%rd49+8];
	shl.b32 	%r610, %r608, %r609;
	sub.s32 	%r611, 32, %r609;
	shr.u32 	%r612, %r608, %r611;
	add.s32 	%r613, %r610, %r884;
	add.s32 	%r883, %r613, %r612;
	add.s32 	%r892, %r880, 3;
	setp.eq.s32 	%p37, %r88, 0;
	@%p37 bra 	$L__BB0_87;
	setp.eq.s32 	%p38, %r88, 1;
	@%p38 bra 	$L__BB0_86;
	setp.ne.s32 	%p39, %r88, 2;
	@%p39 bra 	$L__BB0_88;
	xor.b32  	%r614, %r884, %r881;
	xor.b32  	%r891, %r614, %r883;
	mad.lo.s32 	%r615, %r892, 3, 5;
	and.b32  	%r892, %r615, 14;
	bra.uni 	$L__BB0_89;
$L__BB0_86:
	and.b32  	%r616, %r883, %r881;
	not.b32 	%r617, %r881;
	and.b32  	%r618, %r884, %r617;
	or.b32  	%r891, %r616, %r618;
	mad.lo.s32 	%r619, %r892, 5, 1;
	and.b32  	%r892, %r619, 12;
	bra.uni 	$L__BB0_89;
$L__BB0_87:
	and.b32  	%r620, %r883, %r884;
	not.b32 	%r621, %r883;
	and.b32  	%r622, %r881, %r621;
	or.b32  	%r891, %r620, %r622;
	bra.uni 	$L__BB0_89;
$L__BB0_88:
	not.b32 	%r623, %r881;
	or.b32  	%r624, %r883, %r623;
	xor.b32  	%r891, %r624, %r884;
	mul.lo.s32 	%r625, %r892, 7;
	and.b32  	%r892, %r625, 13;
$L__BB0_89:
	add.s32 	%r626, %r891, %r882;
	ld.const.u32 	%r627, [%rd48+12];
	add.s32 	%r628, %r626, %r627;
	mul.wide.u32 	%rd116, %r892, 4;
	add.s64 	%rd117, %rd1, %rd116;
	ld.local.u32 	%r629, [%rd117];
	add.s32 	%r630, %r628, %r629;
	ld.const.u32 	%r631, [%rd49+12];
	shl.b32 	%r632, %r630, %r631;
	sub.s32 	%r633, 32, %r631;
	shr.u32 	%r634, %r630, %r633;
	add.s32 	%r635, %r632, %r883;
	add.s32 	%r882, %r635, %r634;
	add.s32 	%r880, %r880, 4;
	setp.ne.s32 	%p40, %r880, 64;
	@%p40 bra 	$L__BB0_61;
	add.s32 	%r898, %r898, %r881;
	add.s32 	%r899, %r899, %r882;
	add.s32 	%r900, %r900, %r883;
	add.s32 	%r901, %r901, %r884;
	mov.b32 	%r897, 0;
$L__BB0_91:
	add.s64 	%rd245, %rd245, 1;
	setp.ne.s64 	%p41, %rd245, %rd46;
	mov.u32 	%r879, %r897;
	@%p41 bra 	$L__BB0_59;
	st.local.v2.u32 	[%rd2+8], {%r898, %r899};
	st.local.v2.u32 	[%rd2+16], {%r900, %r901};
$L__BB0_93:
	ld.local.v2.b32 	{%r638, %r639}, [%rd2+24];
	bfe.u32 	%r640, %r639, 8, 8;
	cvt.u16.u32 	%rs137, %r640;
	bfe.u32 	%r641, %r639, 16, 8;
	bfe.u32 	%r642, %r639, 24, 8;
	ld.local.u32 	%r643, [%rd2+24];
	shl.b32 	%r644, %r642, 24;
	shl.b32 	%r645, %r641, 16;
	and.b32  	%r646, %r645, 16711680;
	or.b32  	%r647, %r646, %r644;
	and.b16  	%rs138, %rs137, 255;
	mul.wide.u16 	%r648, %rs138, 256;
	or.b32  	%r649, %r647, %r648;
	bfe.u32 	%r650, %r639, 0, 8;
	or.b32  	%r651, %r649, %r650;
	ld.local.v2.b32 	{%r652, %r653}, [%rd2+32];
	bfe.u32 	%r654, %r653, 8, 8;
	cvt.u16.u32 	%rs139, %r654;
	bfe.u32 	%r655, %r653, 16, 8;
	bfe.u32 	%r656, %r653, 24, 8;
	ld.local.u32 	%r657, [%rd2+32];
	shl.b32 	%r658, %r656, 24;
	shl.b32 	%r659, %r655, 16;
	and.b32  	%r660, %r659, 16711680;
	or.b32  	%r661, %r660, %r658;
	and.b16  	%rs140, %rs139, 255;
	mul.wide.u16 	%r662, %rs140, 256;
	or.b32  	%r663, %r661, %r662;
	bfe.u32 	%r664, %r653, 0, 8;
	or.b32  	%r665, %r663, %r664;
	st.local.v4.u32 	[%rd1], {%r643, %r651, %r657, %r665};
	ld.local.v2.b32 	{%r666, %r667}, [%rd2+40];
	bfe.u32 	%r668, %r667, 8, 8;
	cvt.u16.u32 	%rs141, %r668;
	bfe.u32 	%r669, %r667, 16, 8;
	bfe.u32 	%r670, %r667, 24, 8;
	ld.local.u32 	%r671, [%rd2+40];
	shl.b32 	%r672, %r670, 24;
	shl.b32 	%r673, %r669, 16;
	and.b32  	%r674, %r673, 16711680;
	or.b32  	%r675, %r674, %r672;
	and.b16  	%rs142, %rs141, 255;
	mul.wide.u16 	%r676, %rs142, 256;
	or.b32  	%r677, %r675, %r676;
	bfe.u32 	%r678, %r667, 0, 8;
	or.b32  	%r679, %r677, %r678;
	ld.local.v2.b32 	{%r680, %r681}, [%rd2+48];
	bfe.u32 	%r682, %r681, 8, 8;
	cvt.u16.u32 	%rs143, %r682;
	bfe.u32 	%r683, %r681, 16, 8;
	bfe.u32 	%r684, %r681, 24, 8;
	ld.local.u32 	%r685, [%rd2+48];
	shl.b32 	%r686, %r684, 24;
	shl.b32 	%r687, %r683, 16;
	and.b32  	%r688, %r687, 16711680;
	or.b32  	%r689, %r688, %r686;
	and.b16  	%rs144, %rs143, 255;
	mul.wide.u16 	%r690, %rs144, 256;
	or.b32  	%r691, %r689, %r690;
	bfe.u32 	%r692, %r681, 0, 8;
	or.b32  	%r693, %r691, %r692;
	st.local.v4.u32 	[%rd1+16], {%r671, %r679, %r685, %r693};
	ld.local.v2.b32 	{%r694, %r695}, [%rd2+56];
	bfe.u32 	%r696, %r695, 8, 8;
	cvt.u16.u32 	%rs145, %r696;
	bfe.u32 	%r697, %r695, 16, 8;
	bfe.u32 	%r698, %r695, 24, 8;
	ld.local.u32 	%r699, [%rd2+56];
	shl.b32 	%r700, %r698, 24;
	shl.b32 	%r701, %r697, 16;
	and.b32  	%r702, %r701, 16711680;
	or.b32  	%r703, %r702, %r700;
	and.b16  	%rs146, %rs145, 255;
	mul.wide.u16 	%r704, %rs146, 256;
	or.b32  	%r705, %r703, %r704;
	bfe.u32 	%r706, %r695, 0, 8;
	or.b32  	%r707, %r705, %r706;
	ld.local.v2.b32 	{%r708, %r709}, [%rd2+64];
	bfe.u32 	%r710, %r709, 8, 8;
	cvt.u16.u32 	%rs147, %r710;
	bfe.u32 	%r711, %r709, 16, 8;
	bfe.u32 	%r712, %r709, 24, 8;
	ld.local.u32 	%r713, [%rd2+64];
	shl.b32 	%r714, %r712, 24;
	shl.b32 	%r715, %r711, 16;
	and.b32  	%r716, %r715, 16711680;
	or.b32  	%r717, %r716, %r714;
	and.b16  	%rs148, %rs147, 255;
	mul.wide.u16 	%r718, %rs148, 256;
	or.b32  	%r719, %r717, %r718;
	bfe.u32 	%r720, %r709, 0, 8;
	or.b32  	%r721, %r719, %r720;
	st.local.v4.u32 	[%rd1+32], {%r699, %r707, %r713, %r721};
	ld.local.v2.b32 	{%r722, %r723}, [%rd2+72];
	bfe.u32 	%r724, %r723, 8, 8;
	cvt.u16.u32 	%rs149, %r724;
	bfe.u32 	%r725, %r723, 16, 8;
	bfe.u32 	%r726, %r723, 24, 8;
	ld.local.u32 	%r727, [%rd2+72];
	shl.b32 	%r728, %r726, 24;
	shl.b32 	%r729, %r725, 16;
	and.b32  	%r730, %r729, 16711680;
	or.b32  	%r731, %r730, %r728;
	and.b16  	%rs150, %rs149, 255;
	mul.wide.u16 	%r732, %rs150, 256;
	or.b32  	%r733, %r731, %r732;
	bfe.u32 	%r734, %r723, 0, 8;
	or.b32  	%r735, %r733, %r734;
	shl.b32 	%r736, %r74, 3;
	{ .reg .b32 tmp; mov.b64 {tmp, %r737}, %rd40; }
	st.local.v4.u32 	[%rd1+48], {%r727, %r735, %r736, %r737};
	mov.b32 	%r902, 0;
	mov.u64 	%rd119, K;
	mov.u64 	%rd122, S;
	mov.u32 	%r903, %r898;
	mov.u32 	%r904, %r899;
	mov.u32 	%r905, %r900;
	mov.u32 	%r906, %r901;
$L__BB0_94:
	shr.u32 	%r151, %r902, 4;
	setp.eq.s32 	%p42, %r151, 2;
	@%p42 bra 	$L__BB0_99;
	setp.eq.s32 	%p43, %r151, 1;
	@%p43 bra 	$L__BB0_98;
	setp.ne.s32 	%p44, %r151, 0;
	@%p44 bra 	$L__BB0_100;
	and.b32  	%r744, %r904, %r905;
	not.b32 	%r745, %r904;
	and.b32  	%r746, %r906, %r745;
	or.b32  	%r907, %r744, %r746;
	mov.u32 	%r908, %r902;
	bra.uni 	$L__BB0_101;
$L__BB0_98:
	and.b32  	%r740, %r904, %r906;
	not.b32 	%r741, %r906;
	and.b32  	%r742, %r905, %r741;
	or.b32  	%r907, %r740, %r742;
	mad.lo.s32 	%r743, %r902, 5, 1;
	and.b32  	%r908, %r743, 13;
	bra.uni 	$L__BB0_101;
$L__BB0_99:
	xor.b32  	%r738, %r905, %r906;
	xor.b32  	%r907, %r738, %r904;
	mad.lo.s32 	%r739, %r902, 3, 5;
	and.b32  	%r908, %r739, 13;
	bra.uni 	$L__BB0_101;
$L__BB0_100:
	not.b32 	%r747, %r906;
	or.b32  	%r748, %r904, %r747;
	xor.b32  	%r907, %r748, %r905;
	mul.lo.s32 	%r749, %r902, 7;
	and.b32  	%r908, %r749, 12;
$L__BB0_101:
	add.s32 	%r750, %r907, %r903;
	mul.wide.u32 	%rd118, %r902, 4;
	add.s64 	%rd51, %rd119, %rd118;
	ld.const.u32 	%r751, [%rd51];
	add.s32 	%r752, %r750, %r751;
	mul.wide.u32 	%rd120, %r908, 4;
	add.s64 	%rd121, %rd1, %rd120;
	ld.local.u32 	%r753, [%rd121];
	add.s32 	%r754, %r752, %r753;
	add.s64 	%rd52, %rd122, %rd118;
	ld.const.u32 	%r755, [%rd52];
	shl.b32 	%r756, %r754, %r755;
	sub.s32 	%r757, 32, %r755;
	shr.u32 	%r758, %r754, %r757;
	add.s32 	%r759, %r756, %r904;
	add.s32 	%r903, %r759, %r758;
	add.s32 	%r910, %r902, 1;
	setp.eq.s32 	%p45, %r151, 0;
	@%p45 bra 	$L__BB0_106;
	setp.eq.s32 	%p46, %r151, 1;
	@%p46 bra 	$L__BB0_105;
	setp.ne.s32 	%p47, %r151, 2;
	@%p47 bra 	$L__BB0_107;
	xor.b32  	%r760, %r904, %r905;
	xor.b32  	%r909, %r760, %r903;
	mad.lo.s32 	%r761, %r910, 3, 5;
	and.b32  	%r910, %r761, 12;
	bra.uni 	$L__BB0_108;
$L__BB0_105:
	and.b32  	%r762, %r903, %r905;
	not.b32 	%r763, %r905;
	and.b32  	%r764, %r904, %r763;
	or.b32  	%r909, %r762, %r764;
	mad.lo.s32 	%r765, %r910, 5, 1;
	and.b32  	%r910, %r765, 14;
	bra.uni 	$L__BB0_108;
$L__BB0_106:
	and.b32  	%r766, %r903, %r904;
	not.b32 	%r767, %r903;
	and.b32  	%r768, %r905, %r767;
	or.b32  	%r909, %r766, %r768;
	bra.uni 	$L__BB0_108;
$L__BB0_107:
	not.b32 	%r769, %r905;
	or.b32  	%r770, %r903, %r769;
	xor.b32  	%r909, %r770, %r904;
	mul.lo.s32 	%r771, %r910, 7;
	and.b32  	%r910, %r771, 15;
$L__BB0_108:
	add.s32 	%r772, %r909, %r906;
	ld.const.u32 	%r773, [%rd51+4];
	add.s32 	%r774, %r772, %r773;
	mul.wide.u32 	%rd123, %r910, 4;
	add.s64 	%rd124, %rd1, %rd123;
	ld.local.u32 	%r775, [%rd124];
	add.s32 	%r776, %r774, %r775;
	ld.const.u32 	%r777, [%rd52+4];
	shl.b32 	%r778, %r776, %r777;
	sub.s32 	%r779, 32, %r777;
	shr.u32 	%r780, %r776, %r779;
	add.s32 	%r781, %r778, %r903;
	add.s32 	%r906, %r781, %r780;
	add.s32 	%r912, %r902, 2;
	setp.eq.s32 	%p48, %r151, 0;
	@%p48 bra 	$L__BB0_113;
	setp.eq.s32 	%p49, %r151, 1;
	@%p49 bra 	$L__BB0_112;
	setp.ne.s32 	%p50, %r151, 2;
	@%p50 bra 	$L__BB0_114;
	xor.b32  	%r782, %r903, %r904;
	xor.b32  	%r911, %r782, %r906;
	mad.lo.s32 	%r783, %r912, 3, 5;
	and.b32  	%r912, %r783, 15;
	bra.uni 	$L__BB0_115;
$L__BB0_112:
	and.b32  	%r784, %r906, %r904;
	not.b32 	%r785, %r904;
	and.b32  	%r786, %r903, %r785;
	or.b32  	%r911, %r784, %r786;
	mad.lo.s32 	%r787, %r912, 5, 1;
	and.b32  	%r912, %r787, 15;
	bra.uni 	$L__BB0_115;
$L__BB0_113:
	and.b32  	%r788, %r906, %r903;
	not.b32 	%r789, %r906;
	and.b32  	%r790, %r904, %r789;
	or.b32  	%r911, %r788, %r790;
	bra.uni 	$L__BB0_115;
$L__BB0_114:
	not.b32 	%r791, %r904;
	or.b32  	%r792, %r906, %r791;
	xor.b32  	%r911, %r792, %r903;
	mul.lo.s32 	%r793, %r912, 7;
	and.b32  	%r912, %r793, 14;
$L__BB0_115:
	add.s32 	%r794, %r911, %r905;
	ld.const.u32 	%r795, [%rd51+8];
	add.s32 	%r796, %r794, %r795;
	mul.wide.u32 	%rd125, %r912, 4;
	add.s64 	%rd126, %rd1, %rd125;
	ld.local.u32 	%r797, [%rd126];
	add.s32 	%r798, %r796, %r797;
	ld.const.u32 	%r799, [%rd52+8];
	shl.b32 	%r800, %r798, %r799;
	sub.s32 	%r801, 32, %r799;
	shr.u32 	%r802, %r798, %r801;
	add.s32 	%r803, %r800, %r906;
	add.s32 	%r905, %r803, %r802;
	add.s32 	%r914, %r902, 3;
	setp.eq.s32 	%p51, %r151, 0;
	@%p51 bra 	$L__BB0_120;
	setp.eq.s32 	%p52, %r151, 1;
	@%p52 bra 	$L__BB0_119;
	setp.ne.s32 	%p53, %r151, 2;
	@%p53 bra 	$L__BB0_121;
	xor.b32  	%r804, %r906, %r903;
	xor.b32  	%r913, %r804, %r905;
	mad.lo.s32 	%r805, %r914, 3, 5;
	and.b32  	%r914, %r805, 14;
	bra.uni 	$L__BB0_122;
$L__BB0_119:
	and.b32  	%r806, %r905, %r903;
	not.b32 	%r807, %r903;
	and.b32  	%r808, %r906, %r807;
	or.b32  	%r913, %r806, %r808;
	mad.lo.s32 	%r809, %r914, 5, 1;
	and.b32  	%r914, %r809, 12;
	bra.uni 	$L__BB0_122;
$L__BB0_120:
	and.b32  	%r810, %r905, %r906;
	not.b32 	%r811, %r905;
	and.b32  	%r812, %r903, %r811;
	or.b32  	%r913, %r810, %r812;
	bra.uni 	$L__BB0_122;
$L__BB0_121:
	not.b32 	%r813, %r903;
	or.b32  	%r814, %r905, %r813;
	xor.b32  	%r913, %r814, %r906;
	mul.lo.s32 	%r815, %r914, 7;
	and.b32  	%r914, %r815, 13;
$L__BB0_122:
	add.s32 	%r816, %r913, %r904;
	ld.const.u32 	%r817, [%rd51+12];
	add.s32 	%r818, %r816, %r817;
	mul.wide.u32 	%rd127, %r914, 4;
	add.s64 	%rd128, %rd1, %rd127;
	ld.local.u32 	%r819, [%rd128];
	add.s32 	%r820, %r818, %r819;
	ld.const.u32 	%r821, [%rd52+12];
	shl.b32 	%r822, %r820, %r821;
	sub.s32 	%r823, 32, %r821;
	shr.u32 	%r824, %r820, %r823;
	add.s32 	%r825, %r822, %r905;
	add.s32 	%r904, %r825, %r824;
	add.s32 	%r902, %r902, 4;
	setp.ne.s32 	%p54, %r902, 64;
	@%p54 bra 	$L__BB0_94;
	ld.param.u64 	%rd224, [_Z16bruteForceKernelPcix_param_0];
	add.u64 	%rd129, %SP, 231;
	add.u64 	%rd130, %SPL, 231;
	add.s32 	%r826, %r898, %r903;
	cvt.u64.u32 	%rd131, %r826;
	add.s32 	%r827, %r899, %r904;
	cvt.u64.u32 	%rd132, %r827;
	add.s32 	%r828, %r900, %r905;
	cvt.u64.u32 	%rd133, %r828;
	add.s32 	%r829, %r901, %r906;
	cvt.u64.u32 	%rd134, %r829;
	cvt.u16.u32 	%rs151, %r826;
	and.b16  	%rs152, %rs151, 240;
	shr.u32 	%r830, %r826, 8;
	cvt.u64.u32 	%rd135, %r830;
	cvt.u16.u32 	%rs153, %r830;
	and.b16  	%rs154, %rs153, 240;
	shr.u32 	%r831, %r826, 16;
	cvt.u64.u32 	%rd136, %r831;
	{ .reg .b16 tmp; mov.b32 {tmp, %rs155}, %r826; }
	and.b16  	%rs156, %rs155, 240;
	shr.u32 	%r832, %r826, 24;
	cvt.u64.u32 	%rd137, %r832;
	cvt.u16.u32 	%rs157, %r827;
	and.b16  	%rs158, %rs157, 240;
	shr.u32 	%r833, %r827, 8;
	cvt.u64.u32 	%rd138, %r833;
	cvt.u16.u32 	%rs159, %r833;
	and.b16  	%rs160, %rs159, 240;
	shr.u32 	%r834, %r827, 16;
	cvt.u64.u32 	%rd139, %r834;
	{ .reg .b16 tmp; mov.b32 {tmp, %rs161}, %r827; }
	and.b16  	%rs162, %rs161, 240;
	shr.u32 	%r835, %r827, 24;
	cvt.u64.u32 	%rd140, %r835;
	cvt.u16.u32 	%rs163, %r828;
	and.b16  	%rs164, %rs163, 240;
	shr.u32 	%r836, %r828, 8;
	cvt.u64.u32 	%rd141, %r836;
	cvt.u16.u32 	%rs165, %r836;
	and.b16  	%rs166, %rs165, 240;
	shr.u32 	%r837, %r828, 16;
	cvt.u64.u32 	%rd142, %r837;
	{ .reg .b16 tmp; mov.b32 {tmp, %rs167}, %r828; }
	and.b16  	%rs168, %rs167, 240;
	shr.u32 	%r838, %r828, 24;
	cvt.u64.u32 	%rd143, %r838;
	cvt.u16.u32 	%rs169, %r829;
	and.b16  	%rs170, %rs169, 240;
	shr.u32 	%r839, %r829, 8;
	cvt.u64.u32 	%rd144, %r839;
	cvt.u16.u32 	%rs171, %r839;
	and.b16  	%rs172, %rs171, 240;
	shr.u32 	%r840, %r829, 16;
	cvt.u64.u32 	%rd145, %r840;
	{ .reg .b16 tmp; mov.b32 {tmp, %rs173}, %r829; }
	and.b16  	%rs174, %rs173, 240;
	shr.u32 	%r841, %r829, 24;
	cvt.u64.u32 	%rd146, %r841;
	shr.u16 	%rs175, %rs152, 4;
	cvt.u64.u16 	%rd147, %rs175;
	mov.u64 	%rd148, $str;
	add.s64 	%rd149, %rd148, %rd147;
	ld.global.nc.u8 	%rs176, [%rd149];
	cvt.u16.u8 	%rs177, %rs176;
	st.local.u8 	[%rd130], %rs177;
	and.b64  	%rd150, %rd131, 15;
	add.s64 	%rd151, %rd148, %rd150;
	ld.global.nc.u8 	%rs178, [%rd151];
	cvt.u16.u8 	%rs1, %rs178;
	st.local.u8 	[%rd130+1], %rs1;
	shr.u16 	%rs179, %rs154, 4;
	cvt.u64.u16 	%rd152, %rs179;
	add.s64 	%rd153, %rd148, %rd152;
	ld.global.nc.u8 	%rs180, [%rd153];
	cvt.u16.u8 	%rs2, %rs180;
	st.local.u8 	[%rd130+2], %rs2;
	and.b64  	%rd154, %rd135, 15;
	add.s64 	%rd155, %rd148, %rd154;
	ld.global.nc.u8 	%rs181, [%rd155];
	cvt.u16.u8 	%rs3, %rs181;
	st.local.u8 	[%rd130+3], %rs3;
	shr.u16 	%rs182, %rs156, 4;
	cvt.u64.u16 	%rd156, %rs182;
	add.s64 	%rd157, %rd148, %rd156;
	ld.global.nc.u8 	%rs183, [%rd157];
	cvt.u16.u8 	%rs4, %rs183;
	st.local.u8 	[%rd130+4], %rs4;
	and.b64  	%rd158, %rd136, 15;
	add.s64 	%rd159, %rd148, %rd158;
	ld.global.nc.u8 	%rs184, [%rd159];
	cvt.u16.u8 	%rs5, %rs184;
	st.local.u8 	[%rd130+5], %rs5;
	shr.u32 	%r842, %r826, 28;
	cvt.u64.u32 	%rd160, %r842;
	add.s64 	%rd161, %rd148, %rd160;
	ld.global.nc.u8 	%rs185, [%rd161];
	cvt.u16.u8 	%rs6, %rs185;
	st.local.u8 	[%rd130+6], %rs6;
	and.b64  	%rd162, %rd137, 15;
	add.s64 	%rd163, %rd148, %rd162;
	ld.global.nc.u8 	%rs186, [%rd163];
	cvt.u16.u8 	%rs7, %rs186;
	st.local.u8 	[%rd130+7], %rs7;
	shr.u16 	%rs187, %rs158, 4;
	cvt.u64.u16 	%rd164, %rs187;
	add.s64 	%rd165, %rd148, %rd164;
	ld.global.nc.u8 	%rs188, [%rd165];
	cvt.u16.u8 	%rs8, %rs188;
	st.local.u8 	[%rd130+8], %rs8;
	and.b64  	%rd166, %rd132, 15;
	add.s64 	%rd167, %rd148, %rd166;
	ld.global.nc.u8 	%rs189, [%rd167];
	cvt.u16.u8 	%rs9, %rs189;
	st.local.u8 	[%rd130+9], %rs9;
	shr.u16 	%rs190, %rs160, 4;
	cvt.u64.u16 	%rd168, %rs190;
	add.s64 	%rd169, %rd148, %rd168;
	ld.global.nc.u8 	%rs191, [%rd169];
	cvt.u16.u8 	%rs10, %rs191;
	st.local.u8 	[%rd130+10], %rs10;
	and.b64  	%rd170, %rd138, 15;
	add.s64 	%rd171, %rd148, %rd170;
	ld.global.nc.u8 	%rs192, [%rd171];
	cvt.u16.u8 	%rs11, %rs192;
	st.local.u8 	[%rd130+11], %rs11;
	shr.u16 	%rs193, %rs162, 4;
	cvt.u64.u16 	%rd172, %rs193;
	add.s64 	%rd173, %rd148, %rd172;
	ld.global.nc.u8 	%rs194, [%rd173];
	cvt.u16.u8 	%rs12, %rs194;
	st.local.u8 	[%rd130+12], %rs12;
	and.b64  	%rd174, %rd139, 15;
	add.s64 	%rd175, %rd148, %rd174;
	ld.global.nc.u8 	%rs195, [%rd175];
	cvt.u16.u8 	%rs13, %rs195;
	st.local.u8 	[%rd130+13], %rs13;
	shr.u32 	%r843, %r827, 28;
	cvt.u64.u32 	%rd176, %r843;
	add.s64 	%rd177, %rd148, %rd176;
	ld.global.nc.u8 	%rs196, [%rd177];
	cvt.u16.u8 	%rs14, %rs196;
	st.local.u8 	[%rd130+14], %rs14;
	and.b64  	%rd178, %rd140, 15;
	add.s64 	%rd179, %rd148, %rd178;
	ld.global.nc.u8 	%rs197, [%rd179];
	cvt.u16.u8 	%rs15, %rs197;
	st.local.u8 	[%rd130+15], %rs15;
	shr.u16 	%rs198, %rs164, 4;
	cvt.u64.u16 	%rd180, %rs198;
	add.s64 	%rd181, %rd148, %rd180;
	ld.global.nc.u8 	%rs199, [%rd181];
	cvt.u16.u8 	%rs16, %rs199;
	st.local.u8 	[%rd130+16], %rs16;
	and.b64  	%rd182, %rd133, 15;
	add.s64 	%rd183, %rd148, %rd182;
	ld.global.nc.u8 	%rs200, [%rd183];
	cvt.u16.u8 	%rs17, %rs200;
	st.local.u8 	[%rd130+17], %rs17;
	shr.u16 	%rs201, %rs166, 4;
	cvt.u64.u16 	%rd184, %rs201;
	add.s64 	%rd185, %rd148, %rd184;
	ld.global.nc.u8 	%rs202, [%rd185];
	cvt.u16.u8 	%rs18, %rs202;
	st.local.u8 	[%rd130+18], %rs18;
	and.b64  	%rd186, %rd141, 15;
	add.s64 	%rd187, %rd148, %rd186;
	ld.global.nc.u8 	%rs203, [%rd187];
	cvt.u16.u8 	%rs19, %rs203;
	st.local.u8 	[%rd130+19], %rs19;
	shr.u16 	%rs204, %rs168, 4;
	cvt.u64.u16 	%rd188, %rs204;
	add.s64 	%rd189, %rd148, %rd188;
	ld.global.nc.u8 	%rs205, [%rd189];
	cvt.u16.u8 	%rs20, %rs205;
	st.local.u8 	[%rd130+20], %rs20;
	and.b64  	%rd190, %rd142, 15;
	add.s64 	%rd191, %rd148, %rd190;
	ld.global.nc.u8 	%rs206, [%rd191];
	cvt.u16.u8 	%rs21, %rs206;
	st.local.u8 	[%rd130+21], %rs21;
	shr.u32 	%r844, %r828, 28;
	cvt.u64.u32 	%rd192, %r844;
	add.s64 	%rd193, %rd148, %rd192;
	ld.global.nc.u8 	%rs207, [%rd193];
	cvt.u16.u8 	%rs22, %rs207;
	st.local.u8 	[%rd130+22], %rs22;
	and.b64  	%rd194, %rd143, 15;
	add.s64 	%rd195, %rd148, %rd194;
	ld.global.nc.u8 	%rs208, [%rd195];
	cvt.u16.u8 	%rs23, %rs208;
	st.local.u8 	[%rd130+23], %rs23;
	shr.u16 	%rs209, %rs170, 4;
	cvt.u64.u16 	%rd196, %rs209;
	add.s64 	%rd197, %rd148, %rd196;
	ld.global.nc.u8 	%rs210, [%rd197];
	cvt.u16.u8 	%rs24, %rs210;
	st.local.u8 	[%rd130+24], %rs24;
	and.b64  	%rd198, %rd134, 15;
	add.s64 	%rd199, %rd148, %rd198;
	ld.global.nc.u8 	%rs211, [%rd199];
	cvt.u16.u8 	%rs25, %rs211;
	st.local.u8 	[%rd130+25], %rs25;
	shr.u16 	%rs212, %rs172, 4;
	cvt.u64.u16 	%rd200, %rs212;
	add.s64 	%rd201, %rd148, %rd200;
	ld.global.nc.u8 	%rs213, [%rd201];
	cvt.u16.u8 	%rs26, %rs213;
	st.local.u8 	[%rd130+26], %rs26;
	and.b64  	%rd202, %rd144, 15;
	add.s64 	%rd203, %rd148, %rd202;
	ld.global.nc.u8 	%rs214, [%rd203];
	cvt.u16.u8 	%rs27, %rs214;
	st.local.u8 	[%rd130+27], %rs27;
	shr.u16 	%rs215, %rs174, 4;
	cvt.u64.u16 	%rd204, %rs215;
	add.s64 	%rd205, %rd148, %rd204;
	ld.global.nc.u8 	%rs216, [%rd205];
	cvt.u16.u8 	%rs28, %rs216;
	st.local.u8 	[%rd130+28], %rs28;
	and.b64  	%rd206, %rd145, 15;
	add.s64 	%rd207, %rd148, %rd206;
	ld.global.nc.u8 	%rs217, [%rd207];
	cvt.u16.u8 	%rs29, %rs217;
	st.local.u8 	[%rd130+29], %rs29;
	shr.u32 	%r845, %r829, 28;
	cvt.u64.u32 	%rd208, %r845;
	add.s64 	%rd209, %rd148, %rd208;
	ld.global.nc.u8 	%rs218, [%rd209];
	cvt.u16.u8 	%rs30, %rs218;
	st.local.u8 	[%rd130+30], %rs30;
	and.b64  	%rd210, %rd146, 15;
	add.s64 	%rd211, %rd148, %rd210;
	ld.global.nc.u8 	%rs219, [%rd211];
	cvt.u16.u8 	%rs31, %rs219;
	st.local.u8 	[%rd130+31], %rs31;
	mov.b16 	%rs220, 0;
	st.local.u8 	[%rd130+32], %rs220;
	cvta.to.global.u64 	%rd212, %rd224;
	ld.global.u8 	%rs221, [%rd212];
	setp.ne.s16 	%p55, %rs177, %rs221;
	@%p55 bra 	$L__BB0_156;
	ld.param.u64 	%rd225, [_Z16bruteForceKernelPcix_param_0];
	cvta.to.global.u64 	%rd213, %rd225;
	ld.global.u8 	%rs222, [%rd213+1];
	and.b16  	%rs223, %rs1, 255;
	setp.ne.s16 	%p56, %rs223, %rs222;
	@%p56 bra 	$L__BB0_156;
	ld.param.u64 	%rd226, [_Z16bruteForceKernelPcix_param_0];
	cvta.to.global.u64 	%rd214, %rd226;
	ld.global.u8 	%rs224, [%rd214+2];
	and.b16  	%rs225, %rs2, 255;
	setp.ne.s16 	%p57, %rs225, %rs224;
	@%p57 bra 	$L__BB0_156;
	ld.param.u64 	%rd227, [_Z16bruteForceKernelPcix_param_0];
	cvta.to.global.u64 	%rd215, %rd227;
	ld.global.u8 	%rs226, [%rd215+3];
	and.b16  	%rs227, %rs3, 255;
	setp.ne.s16 	%p58, %rs227, %rs226;
	@%p58 bra 	$L__BB0_156;
	ld.param.u64 	%rd228, [_Z16bruteForceKernelPcix_param_0];
	cvta.to.global.u64 	%rd216, %rd228;
	ld.global.u8 	%rs228, [%rd216+4];
	and.b16  	%rs229, %rs4, 255;
	setp.ne.s16 	%p59, %rs229, %rs228;
	@%p59 bra 	$L__BB0_156;
	ld.param.u64 	%rd229, [_Z16bruteForceKernelPcix_param_0];
	cvta.to.global.u64 	%rd217, %rd229;
	ld.global.u8 	%rs230, [%rd217+5];
	and.b16  	%rs231, %rs5, 255;
	setp.ne.s16 	%p60, %rs231, %rs230;
	@%p60 bra 	$L__BB0_156;
	ld.param.u64 	%rd230, [_Z16bruteForceKernelPcix_param_0];
	cvta.to.global.u64 	%rd53, %rd230;
	ld.global.u8 	%rs232, [%rd53+6];
	and.b16  	%rs233, %rs6, 255;
	setp.ne.s16 	%p61, %rs233, %rs232;
	@%p61 bra 	$L__BB0_156;
	ld.global.u8 	%rs234, [%rd53+7];
	and.b16  	%rs235, %rs7, 255;
	setp.ne.s16 	%p62, %rs235, %rs234;
	@%p62 bra 	$L__BB0_156;
	ld.global.u8 	%rs236, [%rd53+8];
	and.b16  	%rs237, %rs8, 255;
	setp.ne.s16 	%p63, %rs237, %rs236;
	@%p63 bra 	$L__BB0_156;
	ld.global.u8 	%rs238, [%rd53+9];
	and.b16  	%rs239, %rs9, 255;
	setp.ne.s16 	%p64, %rs239, %rs238;
	@%p64 bra 	$L__BB0_156;
	ld.global.u8 	%rs240, [%rd53+10];
	and.b16  	%rs241, %rs10, 255;
	setp.ne.s16 	%p65, %rs241, %rs240;
	@%p65 bra 	$L__BB0_156;
	ld.global.u8 	%rs242, [%rd53+11];
	and.b16  	%rs243, %rs11, 255;
	setp.ne.s16 	%p66, %rs243, %rs242;
	@%p66 bra 	$L__BB0_156;
	ld.global.u8 	%rs244, [%rd53+12];
	and.b16  	%rs245, %rs12, 255;
	setp.ne.s16 	%p67, %rs245, %rs244;
	@%p67 bra 	$L__BB0_156;
	ld.global.u8 	%rs246, [%rd53+13];
	and.b16  	%rs247, %rs13, 255;
	setp.ne.s16 	%p68, %rs247, %rs246;
	@%p68 bra 	$L__BB0_156;
	ld.global.u8 	%rs248, [%rd53+14];
	and.b16  	%rs249, %rs14, 255;
	setp.ne.s16 	%p69, %rs249, %rs248;
	@%p69 bra 	$L__BB0_156;
	ld.global.u8 	%rs250, [%rd53+15];
	and.b16  	%rs251, %rs15, 255;
	setp.ne.s16 	%p70, %rs251, %rs250;
	@%p70 bra 	$L__BB0_156;
	ld.global.u8 	%rs252, [%rd53+16];
	and.b16  	%rs253, %rs16, 255;
	setp.ne.s16 	%p71, %rs253, %rs252;
	@%p71 bra 	$L__BB0_156;
	ld.global.u8 	%rs254, [%rd53+17];
	and.b16  	%rs255, %rs17, 255;
	setp.ne.s16 	%p72, %rs255, %rs254;
	@%p72 bra 	$L__BB0_156;
	ld.global.u8 	%rs256, [%rd53+18];
	and.b16  	%rs257, %rs18, 255;
	setp.ne.s16 	%p73, %rs257, %rs256;
	@%p73 bra 	$L__BB0_156;
	ld.global.u8 	%rs258, [%rd53+19];
	and.b16  	%rs259, %rs19, 255;
	setp.ne.s16 	%p74, %rs259, %rs258;
	@%p74 bra 	$L__BB0_156;
	ld.global.u8 	%rs260, [%rd53+20];
	and.b16  	%rs261, %rs20, 255;
	setp.ne.s16 	%p75, %rs261, %rs260;
	@%p75 bra 	$L__BB0_156;
	ld.global.u8 	%rs262, [%rd53+21];
	and.b16  	%rs263, %rs21, 255;
	setp.ne.s16 	%p76, %rs263, %rs262;
	@%p76 bra 	$L__BB0_156;
	ld.global.u8 	%rs264, [%rd53+22];
	and.b16  	%rs265, %rs22, 255;
	setp.ne.s16 	%p77, %rs265, %rs264;
	@%p77 bra 	$L__BB0_156;
	ld.global.u8 	%rs266, [%rd53+23];
	and.b16  	%rs267, %rs23, 255;
	setp.ne.s16 	%p78, %rs267, %rs266;
	@%p78 bra 	$L__BB0_156;
	ld.global.u8 	%rs268, [%rd53+24];
	and.b16  	%rs269, %rs24, 255;
	setp.ne.s16 	%p79, %rs269, %rs268;
	@%p79 bra 	$L__BB0_156;
	ld.global.u8 	%rs270, [%rd53+25];
	and.b16  	%rs271, %rs25, 255;
	setp.ne.s16 	%p80, %rs271, %rs270;
	@%p80 bra 	$L__BB0_156;
	ld.global.u8 	%rs272, [%rd53+26];
	and.b16  	%rs273, %rs26, 255;
	setp.ne.s16 	%p81, %rs273, %rs272;
	@%p81 bra 	$L__BB0_156;
	ld.global.u8 	%rs274, [%rd53+27];
	and.b16  	%rs275, %rs27, 255;
	setp.ne.s16 	%p82, %rs275, %rs274;
	@%p82 bra 	$L__BB0_156;
	ld.global.u8 	%rs276, [%rd53+28];
	and.b16  	%rs277, %rs28, 255;
	setp.ne.s16 	%p83, %rs277, %rs276;
	@%p83 bra 	$L__BB0_156;
	ld.global.u8 	%rs278, [%rd53+29];
	and.b16  	%rs279, %rs29, 255;
	setp.ne.s16 	%p84, %rs279, %rs278;
	@%p84 bra 	$L__BB0_156;
	ld.global.u8 	%rs280, [%rd53+30];
	and.b16  	%rs281, %rs30, 255;
	setp.ne.s16 	%p85, %rs281, %rs280;
	@%p85 bra 	$L__BB0_156;
	ld.global.u8 	%rs282, [%rd53+31];
	and.b16  	%rs283, %rs31, 255;
	setp.ne.s16 	%p86, %rs283, %rs282;
	@%p86 bra 	$L__BB0_156;
	ld.param.u64 	%rd231, [_Z16bruteForceKernelPcix_param_0];
	add.u64 	%rd218, %SP, 272;
	add.u64 	%rd219, %SPL, 272;
	add.u64 	%rd220, %SP, 264;
	st.local.u64 	[%rd219], %rd220;
	st.local.u64 	[%rd219+8], %rd129;
	st.local.u64 	[%rd219+16], %rd231;
	mov.u64 	%rd222, $str$1;
	cvta.global.u64 	%rd223, %rd222;
	{ // callseq 0, 0
	.param .b64 param0;
	st.param.b64 	[param0], %rd223;
	.param .b64 param1;
	st.param.b64 	[param1], %rd218;
	.param .b32 retval0;
	call.uni (retval0), 
	vprintf, 
	(
	param0, 
	param1
	);
	ld.param.b32 	%r846, [retval0];
	} // callseq 0
$L__BB0_156:
	ret;

}
	// .globl	_Z9md5KernelPKcPc
.visible .entry _Z9md5KernelPKcPc(
	.param .u64 .ptr .align 1 _Z9md5KernelPKcPc_param_0,
	.param .u64 .ptr .align 1 _Z9md5KernelPKcPc_param_1
)
{
	.local .align 16 .b8 	__local_depot1[176];
	.reg .b64 	%SP;
	.reg .b64 	%SPL;
	.reg .pred 	%p<48>;
	.reg .b16 	%rs<151>;
	.reg .b32 	%r<881>;
	.reg .b64 	%rd<150>;

	mov.u64 	%SPL, __local_depot1;
	ld.param.u64 	%rd19, [_Z9md5KernelPKcPc_param_0];
	ld.param.u64 	%rd17, [_Z9md5KernelPKcPc_param_1];
	cvta.to.global.u64 	%rd1, %rd19;
	add.u64 	%rd2, %SPL, 0;
	add.u64 	%rd3, %SPL, 64;
	ld.const.u32 	%r862, [A];
	ld.const.u32 	%r861, [B];
	ld.const.u32 	%r860, [C];
	ld.const.u32 	%r859, [D];
	mov.b32 	%r196, 0;
	st.local.v2.u32 	[%rd3+24], {%r196, %r196};
	st.local.v2.u32 	[%rd3+32], {%r196, %r196};
	st.local.v2.u32 	[%rd3+40], {%r196, %r196};
	st.local.v2.u32 	[%rd3+48], {%r196, %r196};
	st.local.v2.u32 	[%rd3+56], {%r196, %r196};
	st.local.v2.u32 	[%rd3+64], {%r196, %r196};
	st.local.v2.u32 	[%rd3+72], {%r196, %r196};
	st.local.v2.u32 	[%rd3+80], {%r196, %r196};
	st.local.v2.u32 	[%rd3+88], {%r196, %r196};
	st.local.v2.u32 	[%rd3+96], {%r196, %r196};
	st.local.v2.u32 	[%rd3+8], {%r862, %r861};
	st.local.v2.u32 	[%rd3+16], {%r860, %r859};
	mov.b64 	%rd147, 0;
$L__BB1_1:
	mov.u64 	%rd4, %rd147;
	add.s64 	%rd22, %rd1, %rd4;
	ld.global.u8 	%rs1, [%rd22];
	setp.ne.s16 	%p1, %rs1, 0;
	add.s64 	%rd147, %rd4, 1;
	@%p1 bra 	$L__BB1_1;
	st.local.u64 	[%rd3], %rd4;
	setp.eq.s64 	%p2, %rd4, 0;
	@%p2 bra 	$L__BB1_38;
	mov.b32 	%r818, 0;
	mov.b64 	%rd148, 0;
	mov.u64 	%rd28, K;
	mov.u64 	%rd31, S;
$L__BB1_4:
	add.s64 	%rd24, %rd1, %rd148;
	ld.global.u8 	%rs2, [%rd24];
	add.s32 	%r836, %r818, 1;
	cvt.u64.u32 	%rd25, %r818;
	add.s64 	%rd26, %rd3, %rd25;
	st.local.u8 	[%rd26+24], %rs2;
	and.b32  	%r198, %r836, 63;
	setp.ne.s32 	%p3, %r198, 0;
	@%p3 bra 	$L__BB1_36;
	ld.local.v2.b32 	{%r200, %r201}, [%rd3+24];
	bfe.u32 	%r202, %r201, 8, 8;
	cvt.u16.u32 	%rs3, %r202;
	bfe.u32 	%r203, %r201, 16, 8;
	bfe.u32 	%r204, %r201, 24, 8;
	ld.local.u32 	%r205, [%rd3+24];
	shl.b32 	%r206, %r204, 24;
	shl.b32 	%r207, %r203, 16;
	and.b32  	%r208, %r207, 16711680;
	or.b32  	%r209, %r208, %r206;
	and.b16  	%rs4, %rs3, 255;
	mul.wide.u16 	%r210, %rs4, 256;
	or.b32  	%r211, %r209, %r210;
	bfe.u32 	%r212, %r201, 0, 8;
	or.b32  	%r213, %r211, %r212;
	ld.local.v2.b32 	{%r214, %r215}, [%rd3+32];
	bfe.u32 	%r216, %r215, 8, 8;
	cvt.u16.u32 	%rs5, %r216;
	bfe.u32 	%r217, %r215, 16, 8;
	bfe.u32 	%r218, %r215, 24, 8;
	ld.local.u32 	%r219, [%rd3+32];
	shl.b32 	%r220, %r218, 24;
	shl.b32 	%r221, %r217, 16;
	and.b32  	%r222, %r221, 16711680;
	or.b32  	%r223, %r222, %r220;
	and.b16  	%rs6, %rs5, 255;
	mul.wide.u16 	%r224, %rs6, 256;
	or.b32  	%r225, %r223, %r224;
	bfe.u32 	%r226, %r215, 0, 8;
	or.b32  	%r227, %r225, %r226;
	st.local.v4.u32 	[%rd2], {%r205, %r213, %r219, %r227};
	ld.local.v2.b32 	{%r228, %r229}, [%rd3+40];
	bfe.u32 	%r230, %r229, 8, 8;
	cvt.u16.u32 	%rs7, %r230;
	bfe.u32 	%r231, %r229, 16, 8;
	bfe.u32 	%r232, %r229, 24, 8;
	ld.local.u32 	%r233, [%rd3+40];
	shl.b32 	%r234, %r232, 24;
	shl.b32 	%r235, %r231, 16;
	and.b32  	%r236, %r235, 16711680;
	or.b32  	%r237, %r236, %r234;
	and.b16  	%rs8, %rs7, 255;
	mul.wide.u16 	%r238, %rs8, 256;
	or.b32  	%r239, %r237, %r238;
	bfe.u32 	%r240, %r229, 0, 8;
	or.b32  	%r241, %r239, %r240;
	ld.local.v2.b32 	{%r242, %r243}, [%rd3+48];
	bfe.u32 	%r244, %r243, 8, 8;
	cvt.u16.u32 	%rs9, %r244;
	bfe.u32 	%r245, %r243, 16, 8;
	bfe.u32 	%r246, %r243, 24, 8;
	ld.local.u32 	%r247, [%rd3+48];
	shl.b32 	%r248, %r246, 24;
	shl.b32 	%r249, %r245, 16;
	and.b32  	%r250, %r249, 16711680;
	or.b32  	%r251, %r250, %r248;
	and.b16  	%rs10, %rs9, 255;
	mul.wide.u16 	%r252, %rs10, 256;
	or.b32  	%r253, %r251, %r252;
	bfe.u32 	%r254, %r243, 0, 8;
	or.b32  	%r255, %r253, %r254;
	st.local.v4.u32 	[%rd2+16], {%r233, %r241, %r247, %r255};
	ld.local.v2.b32 	{%r256, %r257}, [%rd3+56];
	bfe.u32 	%r258, %r257, 8, 8;
	cvt.u16.u32 	%rs11, %r258;
	bfe.u32 	%r259, %r257, 16, 8;
	bfe.u32 	%r260, %r257, 24, 8;
	ld.local.u32 	%r261, [%rd3+56];
	shl.b32 	%r262, %r260, 24;
	shl.b32 	%r263, %r259, 16;
	and.b32  	%r264, %r263, 16711680;
	or.b32  	%r265, %r264, %r262;
	and.b16  	%rs12, %rs11, 255;
	mul.wide.u16 	%r266, %rs12, 256;
	or.b32  	%r267, %r265, %r266;
	bfe.u32 	%r268, %r257, 0, 8;
	or.b32  	%r269, %r267, %r268;
	ld.local.v2.b32 	{%r270, %r271}, [%rd3+64];
	bfe.u32 	%r272, %r271, 8, 8;
	cvt.u16.u32 	%rs13, %r272;
	bfe.u32 	%r273, %r271, 16, 8;
	bfe.u32 	%r274, %r271, 24, 8;
	ld.local.u32 	%r275, [%rd3+64];
	shl.b32 	%r276, %r274, 24;
	shl.b32 	%r277, %r273, 16;
	and.b32  	%r278, %r277, 16711680;
	or.b32  	%r279, %r278, %r276;
	and.b16  	%rs14, %rs13, 255;
	mul.wide.u16 	%r280, %rs14, 256;
	or.b32  	%r281, %r279, %r280;
	bfe.u32 	%r282, %r271, 0, 8;
	or.b32  	%r283, %r281, %r282;
	st.local.v4.u32 	[%rd2+32], {%r261, %r269, %r275, %r283};
	ld.local.v2.b32 	{%r284, %r285}, [%rd3+72];
	bfe.u32 	%r286, %r285, 8, 8;
	cvt.u16.u32 	%rs15, %r286;
	bfe.u32 	%r287, %r285, 16, 8;
	bfe.u32 	%r288, %r285, 24, 8;
	ld.local.u32 	%r289, [%rd3+72];
	shl.b32 	%r290, %r288, 24;
	shl.b32 	%r291, %r287, 16;
	and.b32  	%r292, %r291, 16711680;
	or.b32  	%r293, %r292, %r290;
	and.b16  	%rs16, %rs15, 255;
	mul.wide.u16 	%r294, %rs16, 256;
	or.b32  	%r295, %r293, %r294;
	bfe.u32 	%r296, %r285, 0, 8;
	or.b32  	%r297, %r295, %r296;
	ld.local.v2.b32 	{%r298, %r299}, [%rd3+80];
	bfe.u32 	%r300, %r299, 8, 8;
	cvt.u16.u32 	%rs17, %r300;
	bfe.u32 	%r301, %r299, 16, 8;
	bfe.u32 	%r302, %r299, 24, 8;
	ld.local.u32 	%r303, [%rd3+80];
	shl.b32 	%r304, %r302, 24;
	shl.b32 	%r305, %r301, 16;
	and.b32  	%r306, %r305, 16711680;
	or.b32  	%r307, %r306, %r304;
	and.b16  	%rs18, %rs17, 255;
	mul.wide.u16 	%r308, %rs18, 256;
	or.b32  	%r309, %r307, %r308;
	bfe.u32 	%r310, %r299, 0, 8;
	or.b32  	%r311, %r309, %r310;
	st.local.v4.u32 	[%rd2+48], {%r289, %r297, %r303, %r311};
	mov.b32 	%r819, 0;
	mov.u32 	%r820, %r862;
	mov.u32 	%r821, %r861;
	mov.u32 	%r822, %r860;
	mov.u32 	%r823, %r859;
$L__BB1_6:
	shr.u32 	%r16, %r819, 4;
	setp.eq.s32 	%p4, %r16, 2;
	@%p4 bra 	$L__BB1_11;
	setp.eq.s32 	%p5, %r16, 1;
	@%p5 bra 	$L__BB1_10;
	setp.ne.s32 	%p6, %r16, 0;
	@%p6 bra 	$L__BB1_12;
	and.b32  	%r318, %r821, %r822;
	not.b32 	%r319, %r821;
	and.b32  	%r320, %r823, %r319;
	or.b32  	%r824, %r318, %r320;
	mov.u32 	%r825, %r819;
	bra.uni 	$L__BB1_13;
$L__BB1_10:
	and.b32  	%r314, %r821, %r823;
	not.b32 	%r315, %r823;
	and.b32  	%r316, %r822, %r315;
	or.b32  	%r824, %r314, %r316;
	mad.lo.s32 	%r317, %r819, 5, 1;
	and.b32  	%r825, %r317, 13;
	bra.uni 	$L__BB1_13;
$L__BB1_11:
	xor.b32  	%r312, %r822, %r823;
	xor.b32  	%r824, %r312, %r821;
	mad.lo.s32 	%r313, %r819, 3, 5;
	and.b32  	%r825, %r313, 13;
	bra.uni 	$L__BB1_13;
$L__BB1_12:
	not.b32 	%r321, %r823;
	or.b32  	%r322, %r821, %r321;
	xor.b32  	%r824, %r322, %r822;
	mul.lo.s32 	%r323, %r819, 7;
	and.b32  	%r825, %r323, 12;
$L__BB1_13:
	add.s32 	%r324, %r824, %r820;
	mul.wide.u32 	%rd27, %r819, 4;
	add.s64 	%rd7, %rd28, %rd27;
	ld.const.u32 	%r325, [%rd7];
	add.s32 	%r326, %r324, %r325;
	mul.wide.u32 	%rd29, %r825, 4;
	add.s64 	%rd30, %rd2, %rd29;
	ld.local.u32 	%r327, [%rd30];
	add.s32 	%r328, %r326, %r327;
	add.s64 	%rd8, %rd31, %rd27;
	ld.const.u32 	%r329, [%rd8];
	shl.b32 	%r330, %r328, %r329;
	sub.s32 	%r331, 32, %r329;
	shr.u32 	%r332, %r328, %r331;
	add.s32 	%r333, %r330, %r821;
	add.s32 	%r820, %r333, %r332;
	add.s32 	%r827, %r819, 1;
	setp.eq.s32 	%p7, %r16, 0;
	@%p7 bra 	$L__BB1_18;
	setp.eq.s32 	%p8, %r16, 1;
	@%p8 bra 	$L__BB1_17;
	setp.ne.s32 	%p9, %r16, 2;
	@%p9 bra 	$L__BB1_19;
	xor.b32  	%r334, %r821, %r822;
	xor.b32  	%r826, %r334, %r820;
	mad.lo.s32 	%r335, %r827, 3, 5;
	and.b32  	%r827, %r335, 12;
	bra.uni 	$L__BB1_20;
$L__BB1_17:
	and.b32  	%r336, %r820, %r822;
	not.b32 	%r337, %r822;
	and.b32  	%r338, %r821, %r337;
	or.b32  	%r826, %r336, %r338;
	mad.lo.s32 	%r339, %r827, 5, 1;
	and.b32  	%r827, %r339, 14;
	bra.uni 	$L__BB1_20;
$L__BB1_18:
	and.b32  	%r340, %r820, %r821;
	not.b32 	%r341, %r820;
	and.b32  	%r342, %r822, %r341;
	or.b32  	%r826, %r340, %r342;
	bra.uni 	$L__BB1_20;
$L__BB1_19:
	not.b32 	%r343, %r822;
	or.b32  	%r344, %r820, %r343;
	xor.b32  	%r826, %r344, %r821;
	mul.lo.s32 	%r345, %r827, 7;
	and.b32  	%r827, %r345, 15;
$L__BB1_20:
	add.s32 	%r346, %r826, %r823;
	ld.const.u32 	%r347, [%rd7+4];
	add.s32 	%r348, %r346, %r347;
	mul.wide.u32 	%rd32, %r827, 4;
	add.s64 	%rd33, %rd2, %rd32;
	ld.local.u32 	%r349, [%rd33];
	add.s32 	%r350, %r348, %r349;
	ld.const.u32 	%r351, [%rd8+4];
	shl.b32 	%r352, %r350, %r351;
	sub.s32 	%r353, 32, %r351;
	shr.u32 	%r354, %r350, %r353;
	add.s32 	%r355, %r352, %r820;
	add.s32 	%r823, %r355, %r354;
	add.s32 	%r829, %r819, 2;
	setp.eq.s32 	%p10, %r16, 0;
	@%p10 bra 	$L__BB1_25;
	setp.eq.s32 	%p11, %r16, 1;
	@%p11 bra 	$L__BB1_24;
	setp.ne.s32 	%p12, %r16, 2;
	@%p12 bra 	$L__BB1_26;
	xor.b32  	%r356, %r820, %r821;
	xor.b32  	%r828, %r356, %r823;
	mad.lo.s32 	%r357, %r829, 3, 5;
	and.b32  	%r829, %r357, 15;
	bra.uni 	$L__BB1_27;
$L__BB1_24:
	and.b32  	%r358, %r823, %r821;
	not.b32 	%r359, %r821;
	and.b32  	%r360, %r820, %r359;
	or.b32  	%r828, %r358, %r360;
	mad.lo.s32 	%r361, %r829, 5, 1;
	and.b32  	%r829, %r361, 15;
	bra.uni 	$L__BB1_27;
$L__BB1_25:
	and.b32  	%r362, %r823, %r820;
	not.b32 	%r363, %r823;
	and.b32  	%r364, %r821, %r363;
	or.b32  	%r828, %r362, %r364;
	bra.uni 	$L__BB1_27;
$L__BB1_26:
	not.b32 	%r365, %r821;
	or.b32  	%r366, %r823, %r365;
	xor.b32  	%r828, %r366, %r820;
	mul.lo.s32 	%r367, %r829, 7;
	and.b32  	%r829, %r367, 14;
$L__BB1_27:
	add.s32 	%r368, %r828, %r822;
	ld.const.u32 	%r369, [%rd7+8];
	add.s32 	%r370, %r368, %r369;
	mul.wide.u32 	%rd34, %r829, 4;
	add.s64 	%rd35, %rd2, %rd34;
	ld.local.u32 	%r371, [%rd35];
	add.s32 	%r372, %r370, %r371;
	ld.const.u32 	%r373, [%rd8+8];
	shl.b32 	%r374, %r372, %r373;
	sub.s32 	%r375, 32, %r373;
	shr.u32 	%r376, %r372, %r375;
	add.s32 	%r377, %r374, %r823;
	add.s32 	%r822, %r377, %r376;
	add.s32 	%r831, %r819, 3;
	setp.eq.s32 	%p13, %r16, 0;
	@%p13 bra 	$L__BB1_32;
	setp.eq.s32 	%p14, %r16, 1;
	@%p14 bra 	$L__BB1_31;
	setp.ne.s32 	%p15, %r16, 2;
	@%p15 bra 	$L__BB1_33;
	xor.b32  	%r378, %r823, %r820;
	xor.b32  	%r830, %r378, %r822;
	mad.lo.s32 	%r379, %r831, 3, 5;
	and.b32  	%r831, %r379, 14;
	bra.uni 	$L__BB1_34;
$L__BB1_31:
	and.b32  	%r380, %r822, %r820;
	not.b32 	%r381, %r820;
	and.b32  	%r382, %r823, %r381;
	or.b32  	%r830, %r380, %r382;
	mad.lo.s32 	%r383, %r831, 5, 1;
	and.b32  	%r831, %r383, 12;
	bra.uni 	$L__BB1_34;
$L__BB1_32:
	and.b32  	%r384, %r822, %r823;
	not.b32 	%r385, %r822;
	and.b32  	%r386, %r820, %r385;
	or.b32  	%r830, %r384, %r386;
	bra.uni 	$L__BB1_34;
$L__BB1_33:
	not.b32 	%r387, %r820;
	or.b32  	%r388, %r822, %r387;
	xor.b32  	%r830, %r388, %r823;
	mul.lo.s32 	%r389, %r831, 7;
	and.b32  	%r831, %r389, 13;
$L__BB1_34:
	add.s32 	%r390, %r830, %r821;
	ld.const.u32 	%r391, [%rd7+12];
	add.s32 	%r392, %r390, %r391;
	mul.wide.u32 	%rd36, %r831, 4;
	add.s64 	%rd37, %rd2, %rd36;
	ld.local.u32 	%r393, [%rd37];
	add.s32 	%r394, %r392, %r393;
	ld.const.u32 	%r395, [%rd8+12];
	shl.b32 	%r396, %r394, %r395;
	sub.s32 	%r397, 32, %r395;
	shr.u32 	%r398, %r394, %r397;
	add.s32 	%r399, %r396, %r822;
	add.s32 	%r821, %r399, %r398;
	add.s32 	%r819, %r819, 4;
	setp.ne.s32 	%p16, %r819, 64;
	@%p16 bra 	$L__BB1_6;
	add.s32 	%r862, %r862, %r820;
	add.s32 	%r861, %r861, %r821;
	add.s32 	%r860, %r860, %r822;
	add.s32 	%r859, %r859, %r823;
	mov.b32 	%r836, 0;
$L__BB1_36:
	add.s64 	%rd148, %rd148, 1;
	setp.ne.s64 	%p17, %rd148, %rd4;
	mov.u32 	%r818, %r836;
	@%p17 bra 	$L__BB1_4;
	st.local.v2.u32 	[%rd3+8], {%r862, %r861};
	st.local.v2.u32 	[%rd3+16], {%r860, %r859};
$L__BB1_38:
	cvt.u32.u64 	%r74, %rd4;
	and.b32  	%r845, %r74, 63;
	setp.lt.u32 	%p18, %r845, 56;
	selp.b32 	%r401, 56, 120, %p18;
	sub.s32 	%r76, %r401, %r845;
	setp.eq.s32 	%p19, %r76, 0;
	@%p19 bra 	$L__BB1_73;
	cvt.u64.u32 	%rd10, %r76;
	mov.b64 	%rd149, 0;
	mov.u64 	%rd39, PADDING;
	mov.u64 	%rd44, K;
	mov.u64 	%rd47, S;
$L__BB1_40:
	add.s64 	%rd40, %rd39, %rd149;
	ld.const.u8 	%rs19, [%rd40];
	add.s32 	%r863, %r845, 1;
	cvt.u64.u32 	%rd41, %r845;
	add.s64 	%rd42, %rd3, %rd41;
	st.local.u8 	[%rd42+24], %rs19;
	and.b32  	%r402, %r863, 63;
	setp.ne.s32 	%p20, %r402, 0;
	@%p20 bra 	$L__BB1_72;
	ld.local.v2.b32 	{%r404, %r405}, [%rd3+24];
	bfe.u32 	%r406, %r405, 8, 8;
	cvt.u16.u32 	%rs20, %r406;
	bfe.u32 	%r407, %r405, 16, 8;
	bfe.u32 	%r408, %r405, 24, 8;
	ld.local.u32 	%r409, [%rd3+24];
	shl.b32 	%r410, %r408, 24;
	shl.b32 	%r411, %r407, 16;
	and.b32  	%r412, %r411, 16711680;
	or.b32  	%r413, %r412, %r410;
	and.b16  	%rs21, %rs20, 255;
	mul.wide.u16 	%r414, %rs21, 256;
	or.b32  	%r415, %r413, %r414;
	bfe.u32 	%r416, %r405, 0, 8;
	or.b32  	%r417, %r415, %r416;
	ld.local.v2.b32 	{%r418, %r419}, [%rd3+32];
	bfe.u32 	%r420, %r419, 8, 8;
	cvt.u16.u32 	%rs22, %r420;
	bfe.u32 	%r421, %r419, 16, 8;
	bfe.u32 	%r422, %r419, 24, 8;
	ld.local.u32 	%r423, [%rd3+32];
	shl.b32 	%r424, %r422, 24;
	shl.b32 	%r425, %r421, 16;
	and.b32  	%r426, %r425, 16711680;
	or.b32  	%r427, %r426, %r424;
	and.b16  	%rs23, %rs22, 255;
	mul.wide.u16 	%r428, %rs23, 256;
	or.b32  	%r429, %r427, %r428;
	bfe.u32 	%r430, %r419, 0, 8;
	or.b32  	%r431, %r429, %r430;
	st.local.v4.u32 	[%rd2], {%r409, %r417, %r423, %r431};
	ld.local.v2.b32 	{%r432, %r433}, [%rd3+40];
	bfe.u32 	%r434, %r433, 8, 8;
	cvt.u16.u32 	%rs24, %r434;
	bfe.u32 	%r435, %r433, 16, 8;
	bfe.u32 	%r436, %r433, 24, 8;
	ld.local.u32 	%r437, [%rd3+40];
	shl.b32 	%r438, %r436, 24;
	shl.b32 	%r439, %r435, 16;
	and.b32  	%r440, %r439, 16711680;
	or.b32  	%r441, %r440, %r438;
	and.b16  	%rs25, %rs24, 255;
	mul.wide.u16 	%r442, %rs25, 256;
	or.b32  	%r443, %r441, %r442;
	bfe.u32 	%r444, %r433, 0, 8;
	or.b32  	%r445, %r443, %r444;
	ld.local.v2.b32 	{%r446, %r447}, [%rd3+48];
	bfe.u32 	%r448, %r447, 8, 8;
	cvt.u16.u32 	%rs26, %r448;
	bfe.u32 	%r449, %r447, 16, 8;
	bfe.u32 	%r450, %r447, 24, 8;
	ld.local.u32 	%r451, [%rd3+48];
	shl.b32 	%r452, %r450, 24;
	shl.b32 	%r453, %r449, 16;
	and.b32  	%r454, %r453, 16711680;
	or.b32  	%r455, %r454, %r452;
	and.b16  	%rs27, %rs26, 255;
	mul.wide.u16 	%r456, %rs27, 256;
	or.b32  	%r457, %r455, %r456;
	bfe.u32 	%r458, %r447, 0, 8;
	or.b32  	%r459, %r457, %r458;
	st.local.v4.u32 	[%rd2+16], {%r437, %r445, %r451, %r459};
	ld.local.v2.b32 	{%r460, %r461}, [%rd3+56];
	bfe.u32 	%r462, %r461, 8, 8;
	cvt.u16.u32 	%rs28, %r462;
	bfe.u32 	%r463, %r461, 16, 8;
	bfe.u32 	%r464, %r461, 24, 8;
	ld.local.u32 	%r465, [%rd3+56];
	shl.b32 	%r466, %r464, 24;
	shl.b32 	%r467, %r463, 16;
	and.b32  	%r468, %r467, 16711680;
	or.b32  	%r469, %r468, %r466;
	and.b16  	%rs29, %rs28, 255;
	mul.wide.u16 	%r470, %rs29, 256;
	or.b32  	%r471, %r469, %r470;
	bfe.u32 	%r472, %r461, 0, 8;
	or.b32  	%r473, %r471, %r472;
	ld.local.v2.b32 	{%r474, %r475}, [%rd3+64];
	bfe.u32 	%r476, %r475, 8, 8;
	cvt.u16.u32 	%rs30, %r476;
	bfe.u32 	%r477, %r475, 16, 8;
	bfe.u32 	%r478, %r475, 24, 8;
	ld.local.u32 	%r479, [%rd3+64];
	shl.b32 	%r480, %r478, 24;
	shl.b32 	%r481, %r477, 16;
	and.b32  	%r482, %r481, 16711680;
	or.b32  	%r483, %r482, %r480;
	and.b16  	%rs31, %rs30, 255;
	mul.wide.u16 	%r484, %rs31, 256;
	or.b32  	%r485, %r483, %r484;
	bfe.u32 	%r486, %r475, 0, 8;
	or.b32  	%r487, %r485, %r486;
	st.local.v4.u32 	[%rd2+32], {%r465, %r473, %r479, %r487};
	ld.local.v2.b32 	{%r488, %r489}, [%rd3+72];
	bfe.u32 	%r490, %r489, 8, 8;
	cvt.u16.u32 	%rs32, %r490;
	bfe.u32 	%r491, %r489, 16, 8;
	bfe.u32 	%r492, %r489, 24, 8;
	ld.local.u32 	%r493, [%rd3+72];
	shl.b32 	%r494, %r492, 24;
	shl.b32 	%r495, %r491, 16;
	and.b32  	%r496, %r495, 16711680;
	or.b32  	%r497, %r496, %r494;
	and.b16  	%rs33, %rs32, 255;
	mul.wide.u16 	%r498, %rs33, 256;
	or.b32  	%r499, %r497, %r498;
	bfe.u32 	%r500, %r489, 0, 8;
	or.b32  	%r501, %r499, %r500;
	ld.local.v2.b32 	{%r502, %r503}, [%rd3+80];
	bfe.u32 	%r504, %r503, 8, 8;
	cvt.u16.u32 	%rs34, %r504;
	bfe.u32 	%r505, %r503, 16, 8;
	bfe.u32 	%r506, %r503, 24, 8;
	ld.local.u32 	%r507, [%rd3+80];
	shl.b32 	%r508, %r506, 24;
	shl.b32 	%r509, %r505, 16;
	and.b32  	%r510, %r509, 16711680;
	or.b32  	%r511, %r510, %r508;
	and.b16  	%rs35, %rs34, 255;
	mul.wide.u16 	%r512, %rs35, 256;
	or.b32  	%r513, %r511, %r512;
	bfe.u32 	%r514, %r503, 0, 8;
	or.b32  	%r515, %r513, %r514;
	st.local.v4.u32 	[%rd2+48], {%r493, %r501, %r507, %r515};
	mov.b32 	%r846, 0;
	mov.u32 	%r847, %r862;
	mov.u32 	%r848, %r861;
	mov.u32 	%r849, %r860;
	mov.u32 	%r850, %r859;
$L__BB1_42:
	shr.u32 	%r88, %r846, 4;
	setp.eq.s32 	%p21, %r88, 2;
	@%p21 bra 	$L__BB1_47;
	setp.eq.s32 	%p22, %r88, 1;
	@%p22 bra 	$L__BB1_46;
	setp.ne.s32 	%p23, %r88, 0;
	@%p23 bra 	$L__BB1_48;
	and.b32  	%r522, %r848, %r849;
	not.b32 	%r523, %r848;
	and.b32  	%r524, %r850, %r523;
	or.b32  	%r851, %r522, %r524;
	mov.u32 	%r852, %r846;
	bra.uni 	$L__BB1_49;
$L__BB1_46:
	and.b32  	%r518, %r848, %r850;
	not.b32 	%r519, %r850;
	and.b32  	%r520, %r849, %r519;
	or.b32  	%r851, %r518, %r520;
	mad.lo.s32 	%r521, %r846, 5, 1;
	and.b32  	%r852, %r521, 13;
	bra.uni 	$L__BB1_49;
$L__BB1_47:
	xor.b32  	%r516, %r849, %r850;
	xor.b32  	%r851, %r516, %r848;
	mad.lo.s32 	%r517, %r846, 3, 5;
	and.b32  	%r852, %r517, 13;
	bra.uni 	$L__BB1_49;
$L__BB1_48:
	not.b32 	%r525, %r850;
	or.b32  	%r526, %r848, %r525;
	xor.b32  	%r851, %r526, %r849;
	mul.lo.s32 	%r527, %r846, 7;
	and.b32  	%r852, %r527, 12;
$L__BB1_49:
	add.s32 	%r528, %r851, %r847;
	mul.wide.u32 	%rd43, %r846, 4;
	add.s64 	%rd12, %rd44, %rd43;
	ld.const.u32 	%r529, [%rd12];
	add.s32 	%r530, %r528, %r529;
	mul.wide.u32 	%rd45, %r852, 4;
	add.s64 	%rd46, %rd2, %rd45;
	ld.local.u32 	%r531, [%rd46];
	add.s32 	%r532, %r530, %r531;
	add.s64 	%rd13, %rd47, %rd43;
	ld.const.u32 	%r533, [%rd13];
	shl.b32 	%r534, %r532, %r533;
	sub.s32 	%r535, 32, %r533;
	shr.u32 	%r536, %r532, %r535;
	add.s32 	%r537, %r534, %r848;
	add.s32 	%r847, %r537, %r536;
	add.s32 	%r854, %r846, 1;
	setp.eq.s32 	%p24, %r88, 0;
	@%p24 bra 	$L__BB1_54;
	setp.eq.s32 	%p25, %r88, 1;
	@%p25 bra 	$L__BB1_53;
	setp.ne.s32 	%p26, %r88, 2;
	@%p26 bra 	$L__BB1_55;
	xor.b32  	%r538, %r848, %r849;
	xor.b32  	%r853, %r538, %r847;
	mad.lo.s32 	%r539, %r854, 3, 5;
	and.b32  	%r854, %r539, 12;
	bra.uni 	$L__BB1_56;
$L__BB1_53:
	and.b32  	%r540, %r847, %r849;
	not.b32 	%r541, %r849;
	and.b32  	%r542, %r848, %r541;
	or.b32  	%r853, %r540, %r542;
	mad.lo.s32 	%r543, %r854, 5, 1;
	and.b32  	%r854, %r543, 14;
	bra.uni 	$L__BB1_56;
$L__BB1_54:
	and.b32  	%r544, %r847, %r848;
	not.b32 	%r545, %r847;
	and.b32  	%r546, %r849, %r545;
	or.b32  	%r853, %r544, %r546;
	bra.uni 	$L__BB1_56;
$L__BB1_55:
	not.b32 	%r547, %r849;
	or.b32  	%r548, %r847, %r547;
	xor.b32  	%r853, %r548, %r848;
	mul.lo.s32 	%r549, %r854, 7;
	and.b32  	%r854, %r549, 15;
$L__BB1_56:
	add.s32 	%r550, %r853, %r850;
	ld.const.u32 	%r551, [%rd12+4];
	add.s32 	%r552, %r550, %r551;
	mul.wide.u32 	%rd48, %r854, 4;
	add.s64 	%rd49, %rd2, %rd48;
	ld.local.u32 	%r553, [%rd49];
	add.s32 	%r554, %r552, %r553;
	ld.const.u32 	%r555, [%rd13+4];
	shl.b32 	%r556, %r554, %r555;
	sub.s32 	%r557, 32, %r555;
	shr.u32 	%r558, %r554, %r557;
	add.s32 	%r559, %r556, %r847;
	add.s32 	%r850, %r559, %r558;
	add.s32 	%r856, %r846, 2;
	setp.eq.s32 	%p27, %r88, 0;
	@%p27 bra 	$L__BB1_61;
	setp.eq.s32 	%p28, %r88, 1;
	@%p28 bra 	$L__BB1_60;
	setp.ne.s32 	%p29, %r88, 2;
	@%p29 bra 	$L__BB1_62;
	xor.b32  	%r560, %r847, %r848;
	xor.b32  	%r855, %r560, %r850;
	mad.lo.s32 	%r561, %r856, 3, 5;
	and.b32  	%r856, %r561, 15;
	bra.uni 	$L__BB1_63;
$L__BB1_60:
	and.b32  	%r562, %r850, %r848;
	not.b32 	%r563, %r848;
	and.b32  	%r564, %r847, %r563;
	or.b32  	%r855, %r562, %r564;
	mad.lo.s32 	%r565, %r856, 5, 1;
	and.b32  	%r856, %r565, 15;
	bra.uni 	$L__BB1_63;
$L__BB1_61:
	and.b32  	%r566, %r850, %r847;
	not.b32 	%r567, %r850;
	and.b32  	%r568, %r848, %r567;
	or.b32  	%r855, %r566, %r568;
	bra.uni 	$L__BB1_63;
$L__BB1_62:
	not.b32 	%r569, %r848;
	or.b32  	%r570, %r850, %r569;
	xor.b32  	%r855, %r570, %r847;
	mul.lo.s32 	%r571, %r856, 7;
	and.b32  	%r856, %r571, 14;
$L__BB1_63:
	add.s32 	%r572, %r855, %r849;
	ld.const.u32 	%r573, [%rd12+8];
	add.s32 	%r574, %r572, %r573;
	mul.wide.u32 	%rd50, %r856, 4;
	add.s64 	%rd51, %rd2, %rd50;
	ld.local.u32 	%r575, [%rd51];
	add.s32 	%r576, %r574, %r575;
	ld.const.u32 	%r577, [%rd13+8];
	shl.b32 	%r578, %r576, %r577;
	sub.s32 	%r579, 32, %r577;
	shr.u32 	%r580, %r576, %r579;
	add.s32 	%r581, %r578, %r850;
	add.s32 	%r849, %r581, %r580;
	add.s32 	%r858, %r846, 3;
	setp.eq.s32 	%p30, %r88, 0;
	@%p30 bra 	$L__BB1_68;
	setp.eq.s32 	%p31, %r88, 1;
	@%p31 bra 	$L__BB1_67;
	setp.ne.s32 	%p32, %r88, 2;
	@%p32 bra 	$L__BB1_69;
	xor.b32  	%r582, %r850, %r847;
	xor.b32  	%r857, %r582, %r849;
	mad.lo.s32 	%r583, %r858, 3, 5;
	and.b32  	%r858, %r583, 14;
	bra.uni 	$L__BB1_70;
$L__BB1_67:
	and.b32  	%r584, %r849, %r847;
	not.b32 	%r585, %r847;
	and.b32  	%r586, %r850, %r585;
	or.b32  	%r857, %r584, %r586;
	mad.lo.s32 	%r587, %r858, 5, 1;
	and.b32  	%r858, %r587, 12;
	bra.uni 	$L__BB1_70;
$L__BB1_68:
	and.b32  	%r588, %r849, %r850;
	not.b32 	%r589, %r849;
	and.b32  	%r590, %r847, %r589;
	or.b32  	%r857, %r588, %r590;
	bra.uni 	$L__BB1_70;
$L__BB1_69:
	not.b32 	%r591, %r847;
	or.b32  	%r592, %r849, %r591;
	xor.b32  	%r857, %r592, %r850;
	mul.lo.s32 	%r593, %r858, 7;
	and.b32  	%r858, %r593, 13;
$L__BB1_70:
	add.s32 	%r594, %r857, %r848;
	ld.const.u32 	%r595, [%rd12+12];
	add.s32 	%r596, %r594, %r595;
	mul.wide.u32 	%rd52, %r858, 4;
	add.s64 	%rd53, %rd2, %rd52;
	ld.local.u32 	%r597, [%rd53];
	add.s32 	%r598, %r596, %r597;
	ld.const.u32 	%r599, [%rd13+12];
	shl.b32 	%r600, %r598, %r599;
	sub.s32 	%r601, 32, %r599;
	shr.u32 	%r602, %r598, %r601;
	add.s32 	%r603, %r600, %r849;
	add.s32 	%r848, %r603, %r602;
	add.s32 	%r846, %r846, 4;
	setp.ne.s32 	%p33, %r846, 64;
	@%p33 bra 	$L__BB1_42;
	add.s32 	%r862, %r862, %r847;
	add.s32 	%r861, %r861, %r848;
	add.s32 	%r860, %r860, %r849;
	add.s32 	%r859, %r859, %r850;
	mov.b32 	%r863, 0;
$L__BB1_72:
	add.s64 	%rd149, %rd149, 1;
	setp.ne.s64 	%p34, %rd149, %rd10;
	mov.u32 	%r845, %r863;
	@%p34 bra 	$L__BB1_40;
$L__BB1_73:
	ld.local.v2.b32 	{%r606, %r607}, [%rd3+24];
	bfe.u32 	%r608, %r607, 8, 8;
	cvt.u16.u32 	%rs36, %r608;
	bfe.u32 	%r609, %r607, 16, 8;
	bfe.u32 	%r610, %r607, 24, 8;
	ld.local.u32 	%r611, [%rd3+24];
	shl.b32 	%r612, %r610, 24;
	shl.b32 	%r613, %r609, 16;
	and.b32  	%r614, %r613, 16711680;
	or.b32  	%r615, %r614, %r612;
	and.b16  	%rs37, %rs36, 255;
	mul.wide.u16 	%r616, %rs37, 256;
	or.b32  	%r617, %r615, %r616;
	bfe.u32 	%r618, %r607, 0, 8;
	or.b32  	%r619, %r617, %r618;
	ld.local.v2.b32 	{%r620, %r621}, [%rd3+32];
	bfe.u32 	%r622, %r621, 8, 8;
	cvt.u16.u32 	%rs38, %r622;
	bfe.u32 	%r623, %r621, 16, 8;
	bfe.u32 	%r624, %r621, 24, 8;
	ld.local.u32 	%r625, [%rd3+32];
	shl.b32 	%r626, %r624, 24;
	shl.b32 	%r627, %r623, 16;
	and.b32  	%r628, %r627, 16711680;
	or.b32  	%r629, %r628, %r626;
	and.b16  	%rs39, %rs38, 255;
	mul.wide.u16 	%r630, %rs39, 256;
	or.b32  	%r631, %r629, %r630;
	bfe.u32 	%r632, %r621, 0, 8;
	or.b32  	%r633, %r631, %r632;
	st.local.v4.u32 	[%rd2], {%r611, %r619, %r625, %r633};
	ld.local.v2.b32 	{%r634, %r635}, [%rd3+40];
	bfe.u32 	%r636, %r635, 8, 8;
	cvt.u16.u32 	%rs40, %r636;
	bfe.u32 	%r637, %r635, 16, 8;
	bfe.u32 	%r638, %r635, 24, 8;
	ld.local.u32 	%r639, [%rd3+40];
	shl.b32 	%r640, %r638, 24;
	shl.b32 	%r641, %r637, 16;
	and.b32  	%r642, %r641, 16711680;
	or.b32  	%r643, %r642, %r640;
	and.b16  	%rs41, %rs40, 255;
	mul.wide.u16 	%r644, %rs41, 256;
	or.b32  	%r645, %r643, %r644;
	bfe.u32 	%r646, %r635, 0, 8;
	or.b32  	%r647, %r645, %r646;
	ld.local.v2.b32 	{%r648, %r649}, [%rd3+48];
	bfe.u32 	%r650, %r649, 8, 8;
	cvt.u16.u32 	%rs42, %r650;
	bfe.u32 	%r651, %r649, 16, 8;
	bfe.u32 	%r652, %r649, 24, 8;
	ld.local.u32 	%r653, [%rd3+48];
	shl.b32 	%r654, %r652, 24;
	shl.b32 	%r655, %r651, 16;
	and.b32  	%r656, %r655, 16711680;
	or.b32  	%r657, %r656, %r654;
	and.b16  	%rs43, %rs42, 255;
	mul.wide.u16 	%r658, %rs43, 256;
	or.b32  	%r659, %r657, %r658;
	bfe.u32 	%r660, %r649, 0, 8;
	or.b32  	%r661, %r659, %r660;
	st.local.v4.u32 	[%rd2+16], {%r639, %r647, %r653, %r661};
	ld.local.v2.b32 	{%r662, %r663}, [%rd3+56];
	bfe.u32 	%r664, %r663, 8, 8;
	cvt.u16.u32 	%rs44, %r664;
	bfe.u32 	%r665, %r663, 16, 8;
	bfe.u32 	%r666, %r663, 24, 8;
	ld.local.u32 	%r667, [%rd3+56];
	shl.b32 	%r668, %r666, 24;
	shl.b32 	%r669, %r665, 16;
	and.b32  	%r670, %r669, 16711680;
	or.b32  	%r671, %r670, %r668;
	and.b16  	%rs45, %rs44, 255;
	mul.wide.u16 	%r672, %rs45, 256;
	or.b32  	%r673, %r671, %r672;
	bfe.u32 	%r674, %r663, 0, 8;
	or.b32  	%r675, %r673, %r674;
	ld.local.v2.b32 	{%r676, %r677}, [%rd3+64];
	bfe.u32 	%r678, %r677, 8, 8;
	cvt.u16.u32 	%rs46, %r678;
	bfe.u32 	%r679, %r677, 16, 8;
	bfe.u32 	%r680, %r677, 24, 8;
	ld.local.u32 	%r681, [%rd3+64];
	shl.b32 	%r682, %r680, 24;
	shl.b32 	%r683, %r679, 16;
	and.b32  	%r684, %r683, 16711680;
	or.b32  	%r685, %r684, %r682;
	and.b16  	%rs47, %rs46, 255;
	mul.wide.u16 	%r686, %rs47, 256;
	or.b32  	%r687, %r685, %r686;
	bfe.u32 	%r688, %r677, 0, 8;
	or.b32  	%r689, %r687, %r688;
	st.local.v4.u32 	[%rd2+32], {%r667, %r675, %r681, %r689};
	ld.local.v2.b32 	{%r690, %r691}, [%rd3+72];
	bfe.u32 	%r692, %r691, 8, 8;
	cvt.u16.u32 	%rs48, %r692;
	bfe.u32 	%r693, %r691, 16, 8;
	bfe.u32 	%r694, %r691, 24, 8;
	ld.local.u32 	%r695, [%rd3+72];
	shl.b32 	%r696, %r694, 24;
	shl.b32 	%r697, %r693, 16;
	and.b32  	%r698, %r697, 16711680;
	or.b32  	%r699, %r698, %r696;
	and.b16  	%rs49, %rs48, 255;
	mul.wide.u16 	%r700, %rs49, 256;
	or.b32  	%r701, %r699, %r700;
	bfe.u32 	%r702, %r691, 0, 8;
	or.b32  	%r703, %r701, %r702;
	shl.b32 	%r704, %r74, 3;
	{ .reg .b32 tmp; mov.b64 {tmp, %r705}, %rd4; }
	st.local.v4.u32 	[%rd2+48], {%r695, %r703, %r704, %r705};
	mov.b32 	%r868, 0;
	mov.u64 	%rd55, K;
	mov.u64 	%rd58, S;
	mov.u32 	%r869, %r862;
	mov.u32 	%r870, %r861;
	mov.u32 	%r871, %r860;
	mov.u32 	%r872, %r859;
$L__BB1_74:
	shr.u32 	%r151, %r868, 4;
	setp.eq.s32 	%p35, %r151, 2;
	@%p35 bra 	$L__BB1_79;
	setp.eq.s32 	%p36, %r151, 1;
	@%p36 bra 	$L__BB1_78;
	setp.ne.s32 	%p37, %r151, 0;
	@%p37 bra 	$L__BB1_80;
	and.b32  	%r712, %r870, %r871;
	not.b32 	%r713, %r870;
	and.b32  	%r714, %r872, %r713;
	or.b32  	%r873, %r712, %r714;
	mov.u32 	%r874, %r868;
	bra.uni 	$L__BB1_81;
$L__BB1_78:
	and.b32  	%r708, %r870, %r872;
	not.b32 	%r709, %r872;
	and.b32  	%r710, %r871, %r709;
	or.b32  	%r873, %r708, %r710;
	mad.lo.s32 	%r711, %r868, 5, 1;
	and.b32  	%r874, %r711, 13;
	bra.uni 	$L__BB1_81;
$L__BB1_79:
	xor.b32  	%r706, %r871, %r872;
	xor.b32  	%r873, %r706, %r870;
	mad.lo.s32 	%r707, %r868, 3, 5;
	and.b32  	%r874, %r707, 13;
	bra.uni 	$L__BB1_81;
$L__BB1_80:
	not.b32 	%r715, %r872;
	or.b32  	%r716, %r870, %r715;
	xor.b32  	%r873, %r716, %r871;
	mul.lo.s32 	%r717, %r868, 7;
	and.b32  	%r874, %r717, 12;
$L__BB1_81:
	add.s32 	%r718, %r873, %r869;
	mul.wide.u32 	%rd54, %r868, 4;
	add.s64 	%rd15, %rd55, %rd54;
	ld.const.u32 	%r719, [%rd15];
	add.s32 	%r720, %r718, %r719;
	mul.wide.u32 	%rd56, %r874, 4;
	add.s64 	%rd57, %rd2, %rd56;
	ld.local.u32 	%r721, [%rd57];
	add.s32 	%r722, %r720, %r721;
	add.s64 	%rd16, %rd58, %rd54;
	ld.const.u32 	%r723, [%rd16];
	shl.b32 	%r724, %r722, %r723;
	sub.s32 	%r725, 32, %r723;
	shr.u32 	%r726, %r722, %r725;
	add.s32 	%r727, %r724, %r870;
	add.s32 	%r869, %r727, %r726;
	add.s32 	%r876, %r868, 1;
	setp.eq.s32 	%p38, %r151, 0;
	@%p38 bra 	$L__BB1_86;
	setp.eq.s32 	%p39, %r151, 1;
	@%p39 bra 	$L__BB1_85;
	setp.ne.s32 	%p40, %r151, 2;
	@%p40 bra 	$L__BB1_87;
	xor.b32  	%r728, %r870, %r871;
	xor.b32  	%r875, %r728, %r869;
	mad.lo.s32 	%r729, %r876, 3, 5;
	and.b32  	%r876, %r729, 12;
	bra.uni 	$L__BB1_88;
$L__BB1_85:
	and.b32  	%r730, %r869, %r871;
	not.b32 	%r731, %r871;
	and.b32  	%r732, %r870, %r731;
	or.b32  	%r875, %r730, %r732;
	mad.lo.s32 	%r733, %r876, 5, 1;
	and.b32  	%r876, %r733, 14;
	bra.uni 	$L__BB1_88;
$L__BB1_86:
	and.b32  	%r734, %r869, %r870;
	not.b32 	%r735, %r869;
	and.b32  	%r736, %r871, %r735;
	or.b32  	%r875, %r734, %r736;
	bra.uni 	$L__BB1_88;
$L__BB1_87:
	not.b32 	%r737, %r871;
	or.b32  	%r738, %r869, %r737;
	xor.b32  	%r875, %r738, %r870;
	mul.lo.s32 	%r739, %r876, 7;
	and.b32  	%r876, %r739, 15;
$L__BB1_88:
	add.s32 	%r740, %r875, %r872;
	ld.const.u32 	%r741, [%rd15+4];
	add.s32 	%r742, %r740, %r741;
	mul.wide.u32 	%rd59, %r876, 4;
	add.s64 	%rd60, %rd2, %rd59;
	ld.local.u32 	%r743, [%rd60];
	add.s32 	%r744, %r742, %r743;
	ld.const.u32 	%r745, [%rd16+4];
	shl.b32 	%r746, %r744, %r745;
	sub.s32 	%r747, 32, %r745;
	shr.u32 	%r748, %r744, %r747;
	add.s32 	%r749, %r746, %r869;
	add.s32 	%r872, %r749, %r748;
	add.s32 	%r878, %r868, 2;
	setp.eq.s32 	%p41, %r151, 0;
	@%p41 bra 	$L__BB1_93;
	setp.eq.s32 	%p42, %r151, 1;
	@%p42 bra 	$L__BB1_92;
	setp.ne.s32 	%p43, %r151, 2;
	@%p43 bra 	$L__BB1_94;
	xor.b32  	%r750, %r869, %r870;
	xor.b32  	%r877, %r750, %r872;
	mad.lo.s32 	%r751, %r878, 3, 5;
	and.b32  	%r878, %r751, 15;
	bra.uni 	$L__BB1_95;
$L__BB1_92:
	and.b32  	%r752, %r872, %r870;
	not.b32 	%r753, %r870;
	and.b32  	%r754, %r869, %r753;
	or.b32  	%r877, %r752, %r754;
	mad.lo.s32 	%r755, %r878, 5, 1;
	and.b32  	%r878, %r755, 15;
	bra.uni 	$L__BB1_95;
$L__BB1_93:
	and.b32  	%r756, %r872, %r869;
	not.b32 	%r757, %r872;
	and.b32  	%r758, %r870, %r757;
	or.b32  	%r877, %r756, %r758;
	bra.uni 	$L__BB1_95;
$L__BB1_94:
	not.b32 	%r759, %r870;
	or.b32  	%r760, %r872, %r759;
	xor.b32  	%r877, %r760, %r869;
	mul.lo.s32 	%r761, %r878, 7;
	and.b32  	%r878, %r761, 14;
$L__BB1_95:
	add.s32 	%r762, %r877, %r871;
	ld.const.u32 	%r763, [%rd15+8];
	add.s32 	%r764, %r762, %r763;
	mul.wide.u32 	%rd61, %r878, 4;
	add.s64 	%rd62, %rd2, %rd61;
	ld.local.u32 	%r765, [%rd62];
	add.s32 	%r766, %r764, %r765;
	ld.const.u32 	%r767, [%rd16+8];
	shl.b32 	%r768, %r766, %r767;
	sub.s32 	%r769, 32, %r767;
	shr.u32 	%r770, %r766, %r769;
	add.s32 	%r771, %r768, %r872;
	add.s32 	%r871, %r771, %r770;
	add.s32 	%r880, %r868, 3;
	setp.eq.s32 	%p44, %r151, 0;
	@%p44 bra 	$L__BB1_100;
	setp.eq.s32 	%p45, %r151, 1;
	@%p45 bra 	$L__BB1_99;
	setp.ne.s32 	%p46, %r151, 2;
	@%p46 bra 	$L__BB1_101;
	xor.b32  	%r772, %r872, %r869;
	xor.b32  	%r879, %r772, %r871;
	mad.lo.s32 	%r773, %r880, 3, 5;
	and.b32  	%r880, %r773, 14;
	bra.uni 	$L__BB1_102;
$L__BB1_99:
	and.b32  	%r774, %r871, %r869;
	not.b32 	%r775, %r869;
	and.b32  	%r776, %r872, %r775;
	or.b32  	%r879, %r774, %r776;
	mad.lo.s32 	%r777, %r880, 5, 1;
	and.b32  	%r880, %r777, 12;
	bra.uni 	$L__BB1_102;
$L__BB1_100:
	and.b32  	%r778, %r871, %r872;
	not.b32 	%r779, %r871;
	and.b32  	%r780, %r869, %r779;
	or.b32  	%r879, %r778, %r780;
	bra.uni 	$L__BB1_102;
$L__BB1_101:
	not.b32 	%r781, %r869;
	or.b32  	%r782, %r871, %r781;
	xor.b32  	%r879, %r782, %r872;
	mul.lo.s32 	%r783, %r880, 7;
	and.b32  	%r880, %r783, 13;
$L__BB1_102:
	add.s32 	%r784, %r879, %r870;
	ld.const.u32 	%r785, [%rd15+12];
	add.s32 	%r786, %r784, %r785;
	mul.wide.u32 	%rd63, %r880, 4;
	add.s64 	%rd64, %rd2, %rd63;
	ld.local.u32 	%r787, [%rd64];
	add.s32 	%r788, %r786, %r787;
	ld.const.u32 	%r789, [%rd16+12];
	shl.b32 	%r790, %r788, %r789;
	sub.s32 	%r791, 32, %r789;
	shr.u32 	%r792, %r788, %r791;
	add.s32 	%r793, %r790, %r871;
	add.s32 	%r870, %r793, %r792;
	add.s32 	%r868, %r868, 4;
	setp.ne.s32 	%p47, %r868, 64;
	@%p47 bra 	$L__BB1_74;
	add.s32 	%r794, %r862, %r869;
	cvt.u64.u32 	%rd65, %r794;
	add.s32 	%r795, %r861, %r870;
	cvt.u64.u32 	%rd66, %r795;
	add.s32 	%r796, %r860, %r871;
	cvt.u64.u32 	%rd67, %r796;
	add.s32 	%r797, %r859, %r872;
	cvt.u64.u32 	%rd68, %r797;
	cvt.u16.u32 	%rs50, %r794;
	and.b16  	%rs51, %rs50, 240;
	shr.u32 	%r798, %r794, 8;
	cvt.u64.u32 	%rd69, %r798;
	cvt.u16.u32 	%rs52, %r798;
	and.b16  	%rs53, %rs52, 240;
	shr.u32 	%r799, %r794, 16;
	cvt.u64.u32 	%rd70, %r799;
	{ .reg .b16 tmp; mov.b32 {tmp, %rs54}, %r794; }
	and.b16  	%rs55, %rs54, 240;
	shr.u32 	%r800, %r794, 24;
	cvt.u64.u32 	%rd71, %r800;
	cvt.u16.u32 	%rs56, %r795;
	and.b16  	%rs57, %rs56, 240;
	shr.u32 	%r801, %r795, 8;
	cvt.u64.u32 	%rd72, %r801;
	cvt.u16.u32 	%rs58, %r801;
	and.b16  	%rs59, %rs58, 240;
	shr.u32 	%r802, %r795, 16;
	cvt.u64.u32 	%rd73, %r802;
	{ .reg .b16 tmp; mov.b32 {tmp, %rs60}, %r795; }
	and.b16  	%rs61, %rs60, 240;
	shr.u32 	%r803, %r795, 24;
	cvt.u64.u32 	%rd74, %r803;
	cvt.u16.u32 	%rs62, %r796;
	and.b16  	%rs63, %rs62, 240;
	shr.u32 	%r804, %r796, 8;
	cvt.u64.u32 	%rd75, %r804;
	cvt.u16.u32 	%rs64, %r804;
	and.b16  	%rs65, %rs64, 240;
	shr.u32 	%r805, %r796, 16;
	cvt.u64.u32 	%rd76, %r805;
	{ .reg .b16 tmp; mov.b32 {tmp, %rs66}, %r796; }
	and.b16  	%rs67, %rs66, 240;
	shr.u32 	%r806, %r796, 24;
	cvt.u64.u32 	%rd77, %r806;
	cvt.u16.u32 	%rs68, %r797;
	and.b16  	%rs69, %rs68, 240;
	shr.u32 	%r807, %r797, 8;
	cvt.u64.u32 	%rd78, %r807;
	cvt.u16.u32 	%rs70, %r807;
	and.b16  	%rs71, %rs70, 240;
	shr.u32 	%r808, %r797, 16;
	cvt.u64.u32 	%rd79, %r808;
	{ .reg .b16 tmp; mov.b32 {tmp, %rs72}, %r797; }
	and.b16  	%rs73, %rs72, 240;
	shr.u32 	%r809, %r797, 24;
	cvt.u64.u32 	%rd80, %r809;
	cvta.to.global.u64 	%rd81, %rd17;
	shr.u16 	%rs74, %rs51, 4;
	cvt.u64.u16 	%rd82, %rs74;
	mov.u64 	%rd83, $str;
	add.s64 	%rd84, %rd83, %rd82;
	ld.global.nc.u8 	%rs75, [%rd84];
	cvt.u16.u8 	%rs76, %rs75;
	st.global.u8 	[%rd81], %rs76;
	and.b64  	%rd85, %rd65, 15;
	add.s64 	%rd86, %rd83, %rd85;
	ld.global.nc.u8 	%rs77, [%rd86];
	cvt.u16.u8 	%rs78, %rs77;
	st.global.u8 	[%rd81+1], %rs78;
	shr.u16 	%rs79, %rs53, 4;
	cvt.u64.u16 	%rd87, %rs79;
	add.s64 	%rd88, %rd83, %rd87;
	ld.global.nc.u8 	%rs80, [%rd88];
	cvt.u16.u8 	%rs81, %rs80;
	st.global.u8 	[%rd81+2], %rs81;
	and.b64  	%rd89, %rd69, 15;
	add.s64 	%rd90, %rd83, %rd89;
	ld.global.nc.u8 	%rs82, [%rd90];
	cvt.u16.u8 	%rs83, %rs82;
	st.global.u8 	[%rd81+3], %rs83;
	shr.u16 	%rs84, %rs55, 4;
	cvt.u64.u16 	%rd91, %rs84;
	add.s64 	%rd92, %rd83, %rd91;
	ld.global.nc.u8 	%rs85, [%rd92];
	cvt.u16.u8 	%rs86, %rs85;
	st.global.u8 	[%rd81+4], %rs86;
	and.b64  	%rd93, %rd70, 15;
	add.s64 	%rd94, %rd83, %rd93;
	ld.global.nc.u8 	%rs87, [%rd94];
	cvt.u16.u8 	%rs88, %rs87;
	st.global.u8 	[%rd81+5], %rs88;
	shr.u32 	%r810, %r794, 28;
	cvt.u64.u32 	%rd95, %r810;
	add.s64 	%rd96, %rd83, %rd95;
	ld.global.nc.u8 	%rs89, [%rd96];
	cvt.u16.u8 	%rs90, %rs89;
	st.global.u8 	[%rd81+6], %rs90;
	and.b64  	%rd97, %rd71, 15;
	add.s64 	%rd98, %rd83, %rd97;
	ld.global.nc.u8 	%rs91, [%rd98];
	cvt.u16.u8 	%rs92, %rs91;
	st.global.u8 	[%rd81+7], %rs92;
	shr.u16 	%rs93, %rs57, 4;
	cvt.u64.u16 	%rd99, %rs93;
	add.s64 	%rd100, %rd83, %rd99;
	ld.global.nc.u8 	%rs94, [%rd100];
	cvt.u16.u8 	%rs95, %rs94;
	st.global.u8 	[%rd81+8], %rs95;
	and.b64  	%rd101, %rd66, 15;
	add.s64 	%rd102, %rd83, %rd101;
	ld.global.nc.u8 	%rs96, [%rd102];
	cvt.u16.u8 	%rs97, %rs96;
	st.global.u8 	[%rd81+9], %rs97;
	shr.u16 	%rs98, %rs59, 4;
	cvt.u64.u16 	%rd103, %rs98;
	add.s64 	%rd104, %rd83, %rd103;
	ld.global.nc.u8 	%rs99, [%rd104];
	cvt.u16.u8 	%rs100, %rs99;
	st.global.u8 	[%rd81+10], %rs100;
	and.b64  	%rd105, %rd72, 15;
	add.s64 	%rd106, %rd83, %rd105;
	ld.global.nc.u8 	%rs101, [%rd106];
	cvt.u16.u8 	%rs102, %rs101;
	st.global.u8 	[%rd81+11], %rs102;
	shr.u16 	%rs103, %rs61, 4;
	cvt.u64.u16 	%rd107, %rs103;
	add.s64 	%rd108, %rd83, %rd107;
	ld.global.nc.u8 	%rs104, [%rd108];
	cvt.u16.u8 	%rs105, %rs104;
	st.global.u8 	[%rd81+12], %rs105;
	and.b64  	%rd109, %rd73, 15;
	add.s64 	%rd110, %rd83, %rd109;
	ld.global.nc.u8 	%rs106, [%rd110];
	cvt.u16.u8 	%rs107, %rs106;
	st.global.u8 	[%rd81+13], %rs107;
	shr.u32 	%r811, %r795, 28;
	cvt.u64.u32 	%rd111, %r811;
	add.s64 	%rd112, %rd83, %rd111;
	ld.global.nc.u8 	%rs108, [%rd112];
	cvt.u16.u8 	%rs109, %rs108;
	st.global.u8 	[%rd81+14], %rs109;
	and.b64  	%rd113, %rd74, 15;
	add.s64 	%rd114, %rd83, %rd113;
	ld.global.nc.u8 	%rs110, [%rd114];
	cvt.u16.u8 	%rs111, %rs110;
	st.global.u8 	[%rd81+15], %rs111;
	shr.u16 	%rs112, %rs63, 4;
	cvt.u64.u16 	%rd115, %rs112;
	add.s64 	%rd116, %rd83, %rd115;
	ld.global.nc.u8 	%rs113, [%rd116];
	cvt.u16.u8 	%rs114, %rs113;
	st.global.u8 	[%rd81+16], %rs114;
	and.b64  	%rd117, %rd67, 15;
	add.s64 	%rd118, %rd83, %rd117;
	ld.global.nc.u8 	%rs115, [%rd118];
	cvt.u16.u8 	%rs116, %rs115;
	st.global.u8 	[%rd81+17], %rs116;
	shr.u16 	%rs117, %rs65, 4;
	cvt.u64.u16 	%rd119, %rs117;
	add.s64 	%rd120, %rd83, %rd119;
	ld.global.nc.u8 	%rs118, [%rd120];
	cvt.u16.u8 	%rs119, %rs118;
	st.global.u8 	[%rd81+18], %rs119;
	and.b64  	%rd121, %rd75, 15;
	add.s64 	%rd122, %rd83, %rd121;
	ld.global.nc.u8 	%rs120, [%rd122];
	cvt.u16.u8 	%rs121, %rs120;
	st.global.u8 	[%rd81+19], %rs121;
	shr.u16 	%rs122, %rs67, 4;
	cvt.u64.u16 	%rd123, %rs122;
	add.s64 	%rd124, %rd83, %rd123;
	ld.global.nc.u8 	%rs123, [%rd124];
	cvt.u16.u8 	%rs124, %rs123;
	st.global.u8 	[%rd81+20], %rs124;
	and.b64  	%rd125, %rd76, 15;
	add.s64 	%rd126, %rd83, %rd125;
	ld.global.nc.u8 	%rs125, [%rd126];
	cvt.u16.u8 	%rs126, %rs125;
	st.global.u8 	[%rd81+21], %rs126;
	shr.u32 	%r812, %r796, 28;
	cvt.u64.u32 	%rd127, %r812;
	add.s64 	%rd128, %rd83, %rd127;
	ld.global.nc.u8 	%rs127, [%rd128];
	cvt.u16.u8 	%rs128, %rs127;
	st.global.u8 	[%rd81+22], %rs128;
	and.b64  	%rd129, %rd77, 15;
	add.s64 	%rd130, %rd83, %rd129;
	ld.global.nc.u8 	%rs129, [%rd130];
	cvt.u16.u8 	%rs130, %rs129;
	st.global.u8 	[%rd81+23], %rs130;
	shr.u16 	%rs131, %rs69, 4;
	cvt.u64.u16 	%rd131, %rs131;
	add.s64 	%rd132, %rd83, %rd131;
	ld.global.nc.u8 	%rs132, [%rd132];
	cvt.u16.u8 	%rs133, %rs132;
	st.global.u8 	[%rd81+24], %rs133;
	and.b64  	%rd133, %rd68, 15;
	add.s64 	%rd134, %rd83, %rd133;
	ld.global.nc.u8 	%rs134, [%rd134];
	cvt.u16.u8 	%rs135, %rs134;
	st.global.u8 	[%rd81+25], %rs135;
	shr.u16 	%rs136, %rs71, 4;
	cvt.u64.u16 	%rd135, %rs136;
	add.s64 	%rd136, %rd83, %rd135;
	ld.global.nc.u8 	%rs137, [%rd136];
	cvt.u16.u8 	%rs138, %rs137;
	st.global.u8 	[%rd81+26], %rs138;
	and.b64  	%rd137, %rd78, 15;
	add.s64 	%rd138, %rd83, %rd137;
	ld.global.nc.u8 	%rs139, [%rd138];
	cvt.u16.u8 	%rs140, %rs139;
	st.global.u8 	[%rd81+27], %rs140;
	shr.u16 	%rs141, %rs73, 4;
	cvt.u64.u16 	%rd139, %rs141;
	add.s64 	%rd140, %rd83, %rd139;
	ld.global.nc.u8 	%rs142, [%rd140];
	cvt.u16.u8 	%rs143, %rs142;
	st.global.u8 	[%rd81+28], %rs143;
	and.b64  	%rd141, %rd79, 15;
	add.s64 	%rd142, %rd83, %rd141;
	ld.global.nc.u8 	%rs144, [%rd142];
	cvt.u16.u8 	%rs145, %rs144;
	st.global.u8 	[%rd81+29], %rs145;
	shr.u32 	%r813, %r797, 28;
	cvt.u64.u32 	%rd143, %r813;
	add.s64 	%rd144, %rd83, %rd143;
	ld.global.nc.u8 	%rs146, [%rd144];
	cvt.u16.u8 	%rs147, %rs146;
	st.global.u8 	[%rd81+30], %rs147;
	and.b64  	%rd145, %rd80, 15;
	add.s64 	%rd146, %rd83, %rd145;
	ld.global.nc.u8 	%rs148, [%rd146];
	cvt.u16.u8 	%rs149, %rs148;
	st.global.u8 	[%rd81+31], %rs149;
	mov.b16 	%rs150, 0;
	st.global.u8 	[%rd81+32], %rs150;
	ret;

}


// ===== COMPILED SASS (sm_100) =====

	.target	sm_100

	.elftype	@"ET_EXEC"


//--------------------- .note.nv.tkinfo           --------------------------
	.section	.note.nv.tkinfo,"",@"SHT_NOTE"
	.sectionflags	@"SHF_NOTE_NV_TKINFO"
	.tkinfo
        /*0018*/ 	.word	0x00000002
        /*0030*/ 	.string	""
        /*0030*/ 	.string	"ptxas"
        /*0030*/ 	.string	"Cuda compilation tools, release 13.0, V13.0.88"
        /*0030*/ 	.string	"Build cuda_13.0.r13.0/compiler.36424714_0"
        /*0030*/ 	.string	"-arch sm_100 -m 64 "



//--------------------- .note.nv.cuinfo           --------------------------
	.section	.note.nv.cuinfo,"",@"SHT_NOTE"
	.sectionflags	@"SHF_NOTE_NV_CUINFO"
        /*0018*/ 	.short	0x0002
        /*001a*/ 	.short	0x0064
        /*001c*/ 	.short	0x0082
	.zero		2


//--------------------- .nv.info                  --------------------------
	.section	.nv.info,"",@"SHT_CUDA_INFO"
	.align	4


	//----- nvinfo : EIATTR_REGCOUNT
	.align		4
        /*0000*/ 	.byte	0x04, 0x2f
        /*0002*/ 	.short	(.L_10 - .L_9)
	.align		4
.L_9:
        /*0004*/ 	.word	index@(_Z16bruteForceKernelPcix)
        /*0008*/ 	.word	0x00000028


	//----- nvinfo : EIATTR_FRAME_SIZE
	.align		4
.L_10:
        /*000c*/ 	.byte	0x04, 0x11
        /*000e*/ 	.short	(.L_12 - .L_11)
	.align		4
.L_11:
        /*0010*/ 	.word	index@($__internal_1_$__cuda_sm20_rem_s64)
        /*0014*/ 	.word	0x00000130


	//----- nvinfo : EIATTR_FRAME_SIZE
	.align		4
.L_12:
        /*0018*/ 	.byte	0x04, 0x11
        /*001a*/ 	.short	(.L_14 - .L_13)
	.align		4
.L_13:
        /*001c*/ 	.word	index@($__internal_0_$__cuda_sm20_div_s64)
        /*0020*/ 	.word	0x00000130


	//----- nvinfo : EIATTR_FRAME_SIZE
	.align		4
.L_14:
        /*0024*/ 	.byte	0x04, 0x11
        /*0026*/ 	.short	(.L_16 - .L_15)
	.align		4
.L_15:
        /*0028*/ 	.word	index@(_Z16bruteForceKernelPcix)
        /*002c*/ 	.word	0x00000130


	//----- nvinfo : EIATTR_REGCOUNT
	.align		4
.L_16:
        /*0030*/ 	.byte	0x04, 0x2f
        /*0032*/ 	.short	(.L_18 - .L_17)
	.align		4
.L_17:
        /*0034*/ 	.word	index@(_Z9md5KernelPKcPc)
        /*0038*/ 	.word	0x00000028


	//----- nvinfo : EIATTR_FRAME_SIZE
	.align		4
.L_18:
        /*003c*/ 	.byte	0x04, 0x11
        /*003e*/ 	.short	(.L_20 - .L_19)
	.align		4
.L_19:
        /*0040*/ 	.word	index@(_Z9md5KernelPKcPc)
        /*0044*/ 	.word	0x000000b0


	//----- nvinfo : EIATTR_MIN_STACK_SIZE
	.align		4
.L_20:
        /*0048*/ 	.byte	0x04, 0x12
        /*004a*/ 	.short	(.L_22 - .L_21)
	.align		4
.L_21:
        /*004c*/ 	.word	index@(_Z9md5KernelPKcPc)
        /*0050*/ 	.word	0x000000b0


	//----- nvinfo : EIATTR_MIN_STACK_SIZE
	.align		4
.L_22:
        /*0054*/ 	.byte	0x04, 0x12
        /*0056*/ 	.short	(.L_24 - .L_23)
	.align		4
.L_23:
        /*0058*/ 	.word	index@(_Z16bruteForceKernelPcix)
        /*005c*/ 	.word	0x00000130
.L_24:


//--------------------- .nv.compat                --------------------------
	.section	.nv.compat,"",@"SHT_CUDA_COMPAT_INFO"
	.align	4
        /*0000*/ 	.byte	0x02, 0x09, 0x00, 0x00, 0x02, 0x02, 0x01, 0x00, 0x02, 0x05, 0x05, 0x00, 0x03, 0x07, 0x01, 0x01
        /*0010*/ 	.byte	0x02, 0x03, 0x00, 0x00, 0x02, 0x06, 0x01, 0x00, 0x04, 0x0b, 0x08, 0x00, 0x09, 0x00, 0x00, 0x00
        /*0020*/ 	.byte	0x00, 0x00, 0x00, 0x00


//--------------------- .nv.info._Z9md5KernelPKcPc --------------------------
	.section	.nv.info._Z9md5KernelPKcPc,"",@"SHT_CUDA_INFO"
	.sectionflags	@""
	.align	4


	//----- nvinfo : EIATTR_CUDA_API_VERSION
	.align		4
        /*0000*/ 	.byte	0x04, 0x37
        /*0002*/ 	.short	(.L_26 - .L_25)
.L_25:
        /*0004*/ 	.word	0x00000082


	//----- nvinfo : EIATTR_KPARAM_INFO
	.align		4
.L_26:
        /*0008*/ 	.byte	0x04, 0x17
        /*000a*/ 	.short	(.L_28 - .L_27)
.L_27:
        /*000c*/ 	.word	0x00000000
        /*0010*/ 	.short	0x0001
        /*0012*/ 	.short	0x0008
        /*0014*/ 	.byte	0x00, 0xf5, 0x21, 0x00


	//----- nvinfo : EIATTR_KPARAM_INFO
	.align		4
.L_28:
        /*0018*/ 	.byte	0x04, 0x17
        /*001a*/ 	.short	(.L_30 - .L_29)
.L_29:
        /*001c*/ 	.word	0x00000000
        /*0020*/ 	.short	0x0000
        /*0022*/ 	.short	0x0000
        /*0024*/ 	.byte	0x00, 0xf5, 0x21, 0x00


	//----- nvinfo : EIATTR_SPARSE_MMA_MASK
	.align		4
.L_30:
        /*0028*/ 	.byte	0x03, 0x50
        /*002a*/ 	.short	0x0000


	//----- nvinfo : EIATTR_MAXREG_COUNT
	.align		4
        /*002c*/ 	.byte	0x03, 0x1b
        /*002e*/ 	.short	0x00ff


	//----- nvinfo : EIATTR_MERCURY_ISA_VERSION
	.align		4
        /*0030*/ 	.byte	0x03, 0x5f
        /*0032*/ 	.short	0x0101


	//----- nvinfo : EIATTR_VRC_CTA_INIT_COUNT
	.align		4
        /*0034*/ 	.byte	0x02, 0x4a
	.zero		1
	.zero		1


	//----- nvinfo : EIATTR_EXIT_INSTR_OFFSETS
	.align		4
        /*0038*/ 	.byte	0x04, 0x1c
        /*003a*/ 	.short	(.L_32 - .L_31)


	//   ....[0]....
.L_31:
        /*003c*/ 	.word	0x00008270


	//----- nvinfo : EIATTR_CBANK_PARAM_SIZE
	.align		4
.L_32:
        /*0040*/ 	.byte	0x03, 0x19
        /*0042*/ 	.short	0x0010


	//----- nvinfo : EIATTR_PARAM_CBANK
	.align		4
        /*0044*/ 	.byte	0x04, 0x0a
        /*0046*/ 	.short	(.L_34 - .L_33)
	.align		4
.L_33:
        /*0048*/ 	.word	index@(.nv.constant0._Z9md5KernelPKcPc)
        /*004c*/ 	.short	0x0380
        /*004e*/ 	.short	0x0010


	//----- nvinfo : EIATTR_SW_WAR
	.align		4
.L_34:
        /*0050*/ 	.byte	0x04, 0x36
        /*0052*/ 	.short	(.L_36 - .L_35)
.L_35:
        /*0054*/ 	.word	0x00000008
.L_36:


//--------------------- .nv.info._Z16bruteForceKernelPcix --------------------------
	.section	.nv.info._Z16bruteForceKernelPcix,"",@"SHT_CUDA_INFO"
	.sectionflags	@""
	.align	4


	//----- nvinfo : EIATTR_CUDA_API_VERSION
	.align		4
        /*0000*/ 	.byte	0x04, 0x37
        /*0002*/ 	.short	(.L_38 - .L_37)
.L_37:
        /*0004*/ 	.word	0x00000082


	//----- nvinfo : EIATTR_KPARAM_INFO
	.align		4
.L_38:
        /*0008*/ 	.byte	0x04, 0x17
        /*000a*/ 	.short	(.L_40 - .L_39)
.L_39:
        /*000c*/ 	.word	0x00000000
        /*0010*/ 	.short	0x0002
        /*0012*/ 	.short	0x0010
        /*0014*/ 	.byte	0x00, 0xf0, 0x21, 0x00


	//----- nvinfo : EIATTR_KPARAM_INFO
	.align		4
.L_40:
        /*0018*/ 	.byte	0x04, 0x17
        /*001a*/ 	.short	(.L_42 - .L_41)
.L_41:
        /*001c*/ 	.word	0x00000000
        /*0020*/ 	.short	0x0001
        /*0022*/ 	.short	0x0008
        /*0024*/ 	.byte	0x00, 0xf0, 0x11, 0x00


	//----- nvinfo : EIATTR_KPARAM_INFO
	.align		4
.L_42:
        /*0028*/ 	.byte	0x04, 0x17
        /*002a*/ 	.short	(.L_44 - .L_43)
.L_43:
        /*002c*/ 	.word	0x00000000
        /*0030*/ 	.short	0x0000
        /*0032*/ 	.short	0x0000
        /*0034*/ 	.byte	0x00, 0xf5, 0x21, 0x00


	//----- nvinfo : EIATTR_SPARSE_MMA_MASK
	.align		4
.L_44:
        /*0038*/ 	.byte	0x03, 0x50
        /*003a*/ 	.short	0x0000


	//----- nvinfo : EIATTR_MAXREG_COUNT
	.align		4
        /*003c*/ 	.byte	0x03, 0x1b
        /*003e*/ 	.short	0x00ff


	//----- nvinfo : EIATTR_EXTERNS
	.align		4
        /*0040*/ 	.byte	0x04, 0x0f
        /*0042*/ 	.short	(.L_46 - .L_45)


	//   ....[0]....
	.align		4
.L_45:
        /*0044*/ 	.word	index@(vprintf)


	//----- nvinfo : EIATTR_MERCURY_ISA_VERSION
	.align		4
.L_46:
        /*0048*/ 	.byte	0x03, 0x5f
        /*004a*/ 	.short	0x0101


	//----- nvinfo : EIATTR_VRC_CTA_INIT_COUNT
	.align		4
        /*004c*/ 	.byte	0x02, 0x4a
	.zero		1
	.zero		1


	//----- nvinfo : EIATTR_SYSCALL_OFFSETS
	.align		4
        /*0050*/ 	.byte	0x04, 0x46
        /*0052*/ 	.short	(.L_48 - .L_47)


	//   ....[0]....
.L_47:
        /*0054*/ 	.word	0x0000a0f0


	//----- nvinfo : EIATTR_EXIT_INSTR_OFFSETS
	.align		4
.L_48:
        /*0058*/ 	.byte	0x04, 0x1c
        /*005a*/ 	.short	(.L_50 - .L_49)


	//   ....[0]....
.L_49:
        /*005c*/ 	.word	0x00000bd0


	//   ....[1]....
        /*0060*/ 	.word	0x000097f0


	//   ....[2]....
        /*0064*/ 	.word	0x00009830


	//   ....[3]....
        /*0068*/ 	.word	0x00009870


	//   ....[4]....
        /*006c*/ 	.word	0x000098b0


	//   ....[5]....
        /*0070*/ 	.word	0x000098f0


	//   ....[6]....
        /*0074*/ 	.word	0x00009930


	//   ....[7]....
        /*0078*/ 	.word	0x00009970


	//   ....[8]....
        /*007c*/ 	.word	0x000099b0


	//   ....[9]....
        /*0080*/ 	.word	0x000099f0


	//   ....[10]....
        /*0084*/ 	.word	0x00009a30


	//   ....[11]....
        /*0088*/ 	.word	0x00009a70


	//   ....[12]....
        /*008c*/ 	.word	0x00009ab0


	//   ....[13]....
        /*0090*/ 	.word	0x00009af0


	//   ....[14]....
        /*0094*/ 	.word	0x00009b30


	//   ....[15]....
        /*0098*/ 	.word	0x00009b70


	//   ....[16]....
        /*009c*/ 	.word	0x00009bb0


	//   ....[17]....
        /*00a0*/ 	.word	0x00009bf0


	//   ....[18]....
        /*00a4*/ 	.word	0x00009c30


	//   ....[19]....
        /*00a8*/ 	.word	0x00009c70


	//   ....[20]....
        /*00ac*/ 	.word	0x00009cb0


	//   ....[21]....
        /*00b0*/ 	.word	0x00009cf0


	//   ....[22]....
        /*00b4*/ 	.word	0x00009d30


	//   ....[23]....
        /*00b8*/ 	.word	0x00009d70


	//   ....[24]....
        /*00bc*/ 	.word	0x00009db0


	//   ....[25]....
        /*00c0*/ 	.word	0x00009df0


	//   ....[26]....
        /*00c4*/ 	.word	0x00009e30


	//   ....[27]....
        /*00c8*/ 	.word	0x00009e70


	//   ....[28]....
        /*00cc*/ 	.word	0x00009eb0


	//   ....[29]....
        /*00d0*/ 	.word	0x00009ef0


	//   ....[30]....
        /*00d4*/ 	.word	0x00009f30


	//   ....[31]....
        /*00d8*/ 	.word	0x00009f70


	//   ....[32]....
        /*00dc*/ 	.word	0x00009fb0


	//   ....[33]....
        /*00e0*/ 	.word	0x0000a100


	//----- nvinfo : EIATTR_CRS_STACK_SIZE
	.align		4
.L_50:
        /*00e4*/ 	.byte	0x04, 0x1e
        /*00e6*/ 	.short	(.L_52 - .L_51)
.L_51:
        /*00e8*/ 	.word	0x00000000


	//----- nvinfo : EIATTR_CBANK_PARAM_SIZE
	.align		4
.L_52:
        /*00ec*/ 	.byte	0x03, 0x19
        /*00ee*/ 	.short	0x0018


	//----- nvinfo : EIATTR_PARAM_CBANK
	.align		4
        /*00f0*/ 	.byte	0x04, 0x0a
        /*00f2*/ 	.short	(.L_54 - .L_53)
	.align		4
.L_53:
        /*00f4*/ 	.word	index@(.nv.constant0._Z16bruteForceKernelPcix)
        /*00f8*/ 	.short	0x0380
        /*00fa*/ 	.short	0x0018


	//----- nvinfo : EIATTR_SW_WAR
	.align		4
.L_54:
        /*00fc*/ 	.byte	0x04, 0x36
        /*00fe*/ 	.short	(.L_56 - .L_55)
.L_55:
        /*0100*/ 	.word	0x00000008
.L_56:


//--------------------- .nv.callgraph             --------------------------
	.section	.nv.callgraph,"",@"SHT_CUDA_CALLGRAPH"
	.align	4
	.sectionentsize	8
	.align		4
        /*0000*/ 	.word	0x00000000
	.align		4
        /*0004*/ 	.word	0xffffffff
	.align		4
        /*0008*/ 	.word	index@(_Z16bruteForceKernelPcix)
	.align		4
        /*000c*/ 	.word	index@(vprintf)
	.align		4
        /*0010*/ 	.word	0x00000000
	.align		4
        /*0014*/ 	.word	0xfffffffe
	.align		4
        /*0018*/ 	.word	0x00000000
	.align		4
        /*001c*/ 	.word	0xfffffffd
	.align		4
        /*0020*/ 	.word	0x00000000
	.align		4
        /*0024*/ 	.word	0xfffffffc


//--------------------- .nv.constant3             --------------------------
	.section	.nv.constant3,"a",@progbits
	.align	4
.nv.constant3:
	.type		A,@object
	.size		A,(B - A)
A:
        /*0000*/ 	.byte	0x01, 0x23, 0x45, 0x67
	.type		B,@object
	.size		B,(C - B)
B:
        /*0004*/ 	.byte	0x89, 0xab, 0xcd, 0xef
	.type		C,@object
	.size		C,(D - C)
C:
        /*0008*/ 	.byte	0xfe, 0xdc, 0xba, 0x98
	.type		D,@object
	.size		D,(S - D)
D:
        /*000c*/ 	.byte	0x76, 0x54, 0x32, 0x10
	.type		S,@object
	.size		S,(K - S)
S:
        /*0010*/ 	.byte	0x07, 0x00, 0x00, 0x00, 0x0c, 0x00, 0x00, 0x00, 0x11, 0x00, 0x00, 0x00, 0x16, 0x00, 0x00, 0x00
        /* <DEDUP_REMOVED lines=15> */
	.type		K,@object
	.size		K,(PADDING - K)
K:
        /* <DEDUP_REMOVED lines=16> */
	.type		PADDING,@object
	.size		PADDING,(.L_6 - PADDING)
PADDING:
        /*0210*/ 	.byte	0x80, 0x00, 0x00, 0x00, 0x00, 0x00, 0x00, 0x00, 0x00, 0x00, 0x00, 0x00, 0x00, 0x00, 0x00, 0x00
        /*0220*/ 	.byte	0x00, 0x00, 0x00, 0x00, 0x00, 0x00, 0x00, 0x00, 0x00, 0x00, 0x00, 0x00, 0x00, 0x00, 0x00, 0x00
        /*0230*/ 	.byte	0x00, 0x00, 0x00, 0x00, 0x00, 0x00, 0x00, 0x00, 0x00, 0x00, 0x00, 0x00, 0x00, 0x00, 0x00, 0x00
        /*0240*/ 	.byte	0x00, 0x00, 0x00, 0x00, 0x00, 0x00, 0x00, 0x00, 0x00, 0x00, 0x00, 0x00, 0x00, 0x00, 0x00, 0x00
.L_6:


//--------------------- .nv.constant4             --------------------------
	.section	.nv.constant4,"a",@progbits
	.align	8
	.align		8
.nv.constant4:
        /*0000*/ 	.dword	$str
	.align		8
        /*0008*/ 	.dword	$str$1
	.align		8
        /*0010*/ 	.dword	vprintf


//--------------------- .text._Z9md5KernelPKcPc   --------------------------
	.section	.text._Z9md5KernelPKcPc,"ax",@progbits
	.align	128
        .global         _Z9md5KernelPKcPc
        .type           _Z9md5KernelPKcPc,@function
        .size           _Z9md5KernelPKcPc,(.L_x_44 - _Z9md5KernelPKcPc)
        .other          _Z9md5KernelPKcPc,@"STO_CUDA_ENTRY STV_DEFAULT"
_Z9md5KernelPKcPc:
.text._Z9md5KernelPKcPc:
[----:B------:R-:W0:Y:S08]  /*0000*/  LDC R1, c[0x0][0x37c] ;  /* 0x0000df00ff017b82 */ /* 0x000e300000000800 */
[----:B------:R-:W1:Y:S01]  /*0010*/  LDC.64 R6, c[0x3][0x8] ;  /* 0x00c00200ff067b82 */ /* 0x000e620000000a00 */
[----:B0-----:R-:W-:Y:S01]  /*0020*/  VIADD R1, R1, 0xffffff50 ;  /* 0xffffff5001017836 */ /* 0x001fe20000000000 */
[----:B------:R-:W0:Y:S01]  /*0030*/  LDCU UR6, c[0x3][URZ] ;  /* 0x00c00000ff0677ac */ /* 0x000e220008000800 */
[----:B------:R-:W-:-:S03]  /*0040*/  IMAD.MOV.U32 R0, RZ, RZ, RZ ;  /* 0x000000ffff007224 */ /* 0x000fc600078e00ff */
[----:B------:R-:W-:Y:S01]  /*0050*/  STL.64 [R1+0x58], RZ ;  /* 0x000058ff01007387 */ /* 0x000fe20000100a00 */
[----:B------:R-:W2:Y:S01]  /*0060*/  LDCU.64 UR8, c[0x0][0x358] ;  /* 0x00006b00ff0877ac */ /* 0x000ea20008000a00 */
[----:B------:R-:W3:Y:S02]  /*0070*/  LDC.64 R4, c[0x3][RZ] ;  /* 0x00c00000ff047b82 */ /* 0x000ee40000000a00 */
[----:B------:R-:W-:Y:S01]  /*0080*/  STL.128 [R1+0x60], RZ ;  /* 0x000060ff01007387 */ /* 0x000fe20000100c00 */
[----:B------:R-:W4:Y:S03]  /*0090*/  LDCU.64 UR4, c[0x0][0x380] ;  /* 0x00007000ff0477ac */ /* 0x000f260008000a00 */
[----:B------:R-:W-:Y:S02]  /*00a0*/  STL.128 [R1+0x70], RZ ;  /* 0x000070ff01007387 */ /* 0x000fe40000100c00 */
[----:B------:R-:W2:Y:S02]  /*00b0*/  LDC R25, c[0x3][0x4] ;  /* 0x00c00100ff197b82 */ /* 0x000ea40000000800 */
[----:B------:R-:W-:Y:S01]  /*00c0*/  STL.128 [R1+0x80], RZ ;  /* 0x000080ff01007387 */ /* 0x000fe20000100c00 */
[----:B0-----:R-:W-:-:S03]  /*00d0*/  IMAD.U32 R24, RZ, RZ, UR6 ;  /* 0x00000006ff187e24 */ /* 0x001fc6000f8e00ff */
[----:B------:R-:W-:Y:S02]  /*00e0*/  STL.128 [R1+0x90], RZ ;  /* 0x000090ff01007387 */ /* 0x000fe40000100c00 */
[----:B------:R-:W0:Y:S02]  /*00f0*/  LDC R2, c[0x3][0x8] ;  /* 0x00c00200ff027b82 */ /* 0x000e240000000800 */
[----:B-1----:R-:W-:Y:S04]  /*0100*/  STL.64 [R1+0x50], R6 ;  /* 0x0000500601007387 */ /* 0x002fe80000100a00 */
[----:B------:R-:W-:Y:S02]  /*0110*/  STL.64 [R1+0xa0], RZ ;  /* 0x0000a0ff01007387 */ /* 0x000fe40000100a00 */
[----:B------:R-:W1:Y:S02]  /*0120*/  LDC R3, c[0x3][0xc] ;  /* 0x00c00300ff037b82 */ /* 0x000e640000000800 */
[----:B---3--:R3:W-:Y:S02]  /*0130*/  STL.64 [R1+0x48], R4 ;  /* 0x0000480401007387 */ /* 0x0087e40000100a00 */
[----:B--234-:R-:W-:-:S07]  /*0140*/  IMAD.MOV.U32 R4, RZ, RZ, RZ ;  /* 0x000000ffff047224 */ /* 0x01cfce00078e00ff */
.L_x_0:
[----:B------:R-:W-:-:S04]  /*0150*/  IADD3 R8, P0, PT, R0, UR4, RZ ;  /* 0x0000000400087c10 */ /* 0x000fc8000ff1e0ff */
[----:B------:R-:W-:-:S05]  /*0160*/  IADD3.X R9, PT, PT, R4, UR5, RZ, P0, !PT ;  /* 0x0000000504097c10 */ /* 0x000fca00087fe4ff */
[----:B------:R-:W2:Y:S01]  /*0170*/  LDG.E.U8 R8, desc[UR8][R8.64] ;  /* 0x0000000808087981 */ /* 0x000ea2000c1e1100 */
[----:B------:R-:W-:Y:S01]  /*0180*/  IMAD.MOV.U32 R34, RZ, RZ, R0 ;  /* 0x000000ffff227224 */ /* 0x000fe200078e0000 */
[----:B------:R-:W-:Y:S01]  /*0190*/  IADD3 R0, P1, PT, R0, 0x1, RZ ;  /* 0x0000000100007810 */ /* 0x000fe20007f3e0ff */
[----:B------:R-:W-:-:S04]  /*01a0*/  IMAD.MOV.U32 R7, RZ, RZ, R4 ;  /* 0x000000ffff077224 */ /* 0x000fc800078e0004 */
[----:B------:R-:W-:Y:S01]  /*01b0*/  IMAD.X R4, RZ, RZ, R4, P1 ;  /* 0x000000ffff047224 */ /* 0x000fe200008e0604 */
[----:B--2---:R-:W-:-:S13]  /*01c0*/  ISETP.NE.AND P0, PT, R8, RZ, PT ;  /* 0x000000ff0800720c */ /* 0x004fda0003f05270 */
[----:B------:R-:W-:Y:S05]  /*01d0*/  @P0 BRA `(.L_x_0) ;  /* 0xfffffffc00dc0947 */ /* 0x000fea000383ffff */
[----:B------:R-:W-:Y:S01]  /*01e0*/  IMAD.MOV.U32 R35, RZ, RZ, R7 ;  /* 0x000000ffff237224 */ /* 0x000fe200078e0007 */
[----:B------:R-:W-:-:S04]  /*01f0*/  ISETP.NE.U32.AND P0, PT, R34, RZ, PT ;  /* 0x000000ff2200720c */ /* 0x000fc80003f05070 */
[----:B------:R2:W-:Y:S01]  /*0200*/  STL.64 [R1+0x40], R34 ;  /* 0x0000402201007387 */ /* 0x0005e20000100a00 */
[----:B------:R-:W-:-:S13]  /*0210*/  ISETP.NE.AND.EX P0, PT, R7, RZ, PT, P0 ;  /* 0x000000ff0700720c */ /* 0x000fda0003f05300 */
[----:B--2---:R-:W-:Y:S05]  /*0220*/  @!P0 BRA `(.L_x_1) ;  /* 0x0000002400d08947 */ /* 0x004fea0003800000 */
[----:B------:R-:W-:Y:S01]  /*0230*/  IMAD.MOV.U32 R0, RZ, RZ, RZ ;  /* 0x000000ffff007224 */ /* 0x000fe200078e00ff */
[----:B------:R-:W2:Y:S01]  /*0240*/  LDCU.64 UR10, c[0x0][0x380] ;  /* 0x00007000ff0a77ac */ /* 0x000ea20008000a00 */
[----:B------:R-:W-:Y:S01]  /*0250*/  UMOV UR4, URZ ;  /* 0x000000ff00047c82 */ /* 0x000fe20008000000 */
[----:B------:R-:W-:-:S05]  /*0260*/  UMOV UR5, URZ ;  /* 0x000000ff00057c82 */ /* 0x000fca0008000000 */
.L_x_3:
[----:B--2---:R-:W-:-:S04]  /*0270*/  UIADD3 UR6, UP0, UPT, UR4, UR10, URZ ;  /* 0x0000000a04067290 */ /* 0x004fc8000ff1e0ff */
[----:B------:R-:W-:Y:S02]  /*0280*/  UIADD3.X UR7, UPT, UPT, UR5, UR11, URZ, UP0, !UPT ;  /* 0x0000000b05077290 */ /* 0x000fe400087fe4ff */
[----:B------:R-:W-:-:S04]  /*0290*/  IMAD.U32 R4, RZ, RZ, UR6 ;  /* 0x00000006ff047e24 */ /* 0x000fc8000f8e00ff */
[----:B------:R-:W-:-:S05]  /*02a0*/  IMAD.U32 R5, RZ, RZ, UR7 ;  /* 0x00000007ff057e24 */ /* 0x000fca000f8e00ff */
[----:B------:R-:W2:Y:S01]  /*02b0*/  LDG.E.U8 R4, desc[UR8][R4.64] ;  /* 0x0000000804047981 */ /* 0x000ea2000c1e1100 */
[----:B------:R-:W-:Y:S01]  /*02c0*/  IMAD.IADD R9, R1, 0x1, R0 ;  /* 0x0000000101097824 */ /* 0x000fe200078e0200 */
[----:B------:R-:W-:Y:S01]  /*02d0*/  UIADD3 UR4, UP0, UPT, UR4, 0x1, URZ ;  /* 0x0000000104047890 */ /* 0x000fe2000ff1e0ff */
[----:B------:R-:W-:-:S03]  /*02e0*/  VIADD R0, R0, 0x1 ;  /* 0x0000000100007836 */ /* 0x000fc60000000000 */
[----:B------:R-:W-:Y:S02]  /*02f0*/  UIADD3.X UR5, UPT, UPT, URZ, UR5, URZ, UP0, !UPT ;  /* 0x00000005ff057290 */ /* 0x000fe400087fe4ff */
[----:B------:R-:W-:Y:S02]  /*0300*/  LOP3.LUT P1, RZ, R0, 0x3f, RZ, 0xc0, !PT ;  /* 0x0000003f00ff7812 */ /* 0x000fe4000782c0ff */
[----:B------:R-:W-:-:S04]  /*0310*/  ISETP.NE.U32.AND P0, PT, R34, UR4, PT ;  /* 0x0000000422007c0c */ /* 0x000fc8000bf05070 */
[----:B------:R-:W-:Y:S01]  /*0320*/  ISETP.NE.AND.EX P0, PT, R7, UR5, PT, P0 ;  /* 0x0000000507007c0c */ /* 0x000fe2000bf05300 */
[----:B--2---:R2:W-:Y:S06]  /*0330*/  STL.U8 [R9+0x58], R4 ;  /* 0x0000580409007387 */ /* 0x0045ec0000100000 */
[----:B------:R-:W-:Y:S06]  /*0340*/  @P1 BRA `(.L_x_2) ;  /* 0x00000024007c1947 */ /* 0x000fec0003800000 */
[----:B------:R-:W3:Y:S01]  /*0350*/  LDL.64 R12, [R1+0x58] ;  /* 0x00005800010c7983 */ /* 0x000ee20000100a00 */
[----:B------:R-:W4:Y:S03]  /*0360*/  LDC.64 R30, c[0x3][0x110] ;  /* 0x00c04400ff1e7b82 */ /* 0x000f260000000a00 */
[----:B------:R-:W5:Y:S04]  /*0370*/  LDL.64 R14, [R1+0x60] ;  /* 0x00006000010e7983 */ /* 0x000f680000100a00 */
[----:B------:R-:W4:Y:S04]  /*0380*/  LDL.64 R16, [R1+0x68] ;  /* 0x0000680001107983 */ /* 0x000f280000100a00 */
[----:B------:R-:W4:Y:S04]  /*0390*/  LDL.64 R18, [R1+0x70] ;  /* 0x0000700001127983 */ /* 0x000f280000100a00 */
[----:B------:R-:W4:Y:S04]  /*03a0*/  LDL.64 R20, [R1+0x78] ;  /* 0x0000780001147983 */ /* 0x000f280000100a00 */
[----:B--2---:R-:W2:Y:S01]  /*03b0*/  LDL.64 R4, [R1+0x80] ;  /* 0x0000800001047983 */ /* 0x004ea20000100a00 */
[----:B---3--:R-:W-:-:S02]  /*03c0*/  PRMT R0, R13, 0x7772, RZ ;  /* 0x000077720d007816 */ /* 0x008fc400000000ff */
[----:B-----5:R-:W-:-:S03]  /*03d0*/  PRMT R8, R15, 0x7772, RZ ;  /* 0x000077720f087816 */ /* 0x020fc600000000ff */
[----:B------:R-:W-:Y:S01]  /*03e0*/  IMAD.U32 R6, R0, 0x10000, RZ ;  /* 0x0001000000067824 */ /* 0x000fe200078e00ff */
[----:B------:R-:W-:Y:S01]  /*03f0*/  PRMT R0, R13, 0x7773, RZ ;  /* 0x000077730d007816 */ /* 0x000fe200000000ff */
[----:B------:R-:W-:Y:S01]  /*0400*/  IMAD.U32 R10, R8, 0x10000, RZ ;  /* 0x00010000080a7824 */ /* 0x000fe200078e00ff */
[----:B------:R-:W-:Y:S02]  /*0410*/  PRMT R8, R15, 0x7773, RZ ;  /* 0x000077730f087816 */ /* 0x000fe400000000ff */
[----:B------:R-:W-:Y:S02]  /*0420*/  LOP3.LUT R9, R6, 0xff0000, RZ, 0xc0, !PT ;  /* 0x00ff000006097812 */ /* 0x000fe400078ec0ff */
[----:B------:R-:W-:Y:S02]  /*0430*/  LOP3.LUT R11, R10, 0xff0000, RZ, 0xc0, !PT ;  /* 0x00ff00000a0b7812 */ /* 0x000fe400078ec0ff */
[----:B------:R-:W-:Y:S01]  /*0440*/  PRMT R6, R13, 0x7771, RZ ;  /* 0x000077710d067816 */ /* 0x000fe200000000ff */
[----:B------:R-:W-:Y:S01]  /*0450*/  IMAD R0, R0, 0x1000000, R9 ;  /* 0x0100000000007824 */ /* 0x000fe200078e0209 */
[----:B------:R-:W-:Y:S01]  /*0460*/  PRMT R10, R15, 0x7771, RZ ;  /* 0x000077710f0a7816 */ /* 0x000fe200000000ff */
[----:B------:R-:W-:Y:S01]  /*0470*/  IMAD R8, R8, 0x1000000, R11 ;  /* 0x0100000008087824 */ /* 0x000fe200078e020b */
[----:B------:R-:W-:Y:S01]  /*0480*/  PRMT R9, R13, 0x7770, RZ ;  /* 0x000077700d097816 */ /* 0x000fe200000000ff */
[----:B------:R-:W-:Y:S01]  /*0490*/  IMAD.SHL.U32 R13, R6, 0x100, RZ ;  /* 0x00000100060d7824 */ /* 0x000fe200078e00ff */
[----:B------:R-:W-:Y:S01]  /*04a0*/  PRMT R11, R15, 0x7770, RZ ;  /* 0x000077700f0b7816 */ /* 0x000fe200000000ff */
[----:B------:R-:W-:-:S03]  /*04b0*/  IMAD.SHL.U32 R15, R10, 0x100, RZ ;  /* 0x000001000a0f7824 */ /* 0x000fc600078e00ff */
[----:B------:R-:W-:Y:S02]  /*04c0*/  LOP3.LUT R13, R9, R0, R13, 0xfe, !PT ;  /* 0x00000000090d7212 */ /* 0x000fe400078efe0d */
[----:B------:R-:W-:-:S05]  /*04d0*/  LOP3.LUT R15, R11, R8, R15, 0xfe, !PT ;  /* 0x000000080b0f7212 */ /* 0x000fca00078efe0f */
[----:B------:R3:W-:Y:S04]  /*04e0*/  STL.128 [R1], R12 ;  /* 0x0000000c01007387 */ /* 0x0007e80000100c00 */
[----:B------:R-:W5:Y:S01]  /*04f0*/  LDL.128 R8, [R1] ;  /* 0x0000000001087983 */ /* 0x000f620000100c00 */
[----:B----4-:R-:W-:Y:S02]  /*0500*/  PRMT R0, R17, 0x7772, RZ ;  /* 0x0000777211007816 */ /* 0x010fe400000000ff */
[----:B------:R-:W-:-:S03]  /*0510*/  PRMT R22, R19, 0x7772, RZ ;  /* 0x0000777213167816 */ /* 0x000fc600000000ff */
        /* <DEDUP_REMOVED lines=8> */
[----:B---3--:R-:W-:Y:S01]  /*05a0*/  PRMT R13, R19, 0x7771, RZ ;  /* 0x00007771130d7816 */ /* 0x008fe200000000ff */
[----:B------:R-:W-:Y:S01]  /*05b0*/  IMAD R22, R22, 0x1000000, R27 ;  /* 0x0100000016167824 */ /* 0x000fe200078e021b */
[----:B------:R-:W-:Y:S01]  /*05c0*/  PRMT R12, R17, 0x7770, RZ ;  /* 0x00007770110c7816 */ /* 0x000fe200000000ff */
[----:B------:R-:W-:Y:S01]  /*05d0*/  IMAD.SHL.U32 R17, R6, 0x100, RZ ;  /* 0x0000010006117824 */ /* 0x000fe200078e00ff */
[----:B------:R-:W-:Y:S01]  /*05e0*/  PRMT R19, R19, 0x7770, RZ ;  /* 0x0000777013137816 */ /* 0x000fe200000000ff */
[----:B------:R-:W-:-:S03]  /*05f0*/  IMAD.SHL.U32 R13, R13, 0x100, RZ ;  /* 0x000001000d0d7824 */ /* 0x000fc600078e00ff */
[----:B------:R-:W-:Y:S02]  /*0600*/  LOP3.LUT R17, R12, R0, R17, 0xfe, !PT ;  /* 0x000000000c117212 */ /* 0x000fe400078efe11 */
[----:B------:R-:W-:-:S05]  /*0610*/  LOP3.LUT R19, R19, R22, R13, 0xfe, !PT ;  /* 0x0000001613137212 */ /* 0x000fca00078efe0d */
[----:B------:R3:W-:Y:S04]  /*0620*/  STL.128 [R1+0x10], R16 ;  /* 0x0000101001007387 */ /* 0x0007e80000100c00 */
[----:B------:R-:W4:Y:S01]  /*0630*/  LDL.128 R12, [R1+0x10] ;  /* 0x00001000010c7983 */ /* 0x000f220000100c00 */
[----:B------:R-:W-:Y:S02]  /*0640*/  PRMT R0, R21, 0x7772, RZ ;  /* 0x0000777215007816 */ /* 0x000fe400000000ff */
[----:B--2---:R-:W-:-:S03]  /*0650*/  PRMT R22, R5, 0x7772, RZ ;  /* 0x0000777205167816 */ /* 0x004fc600000000ff */
[----:B------:R-:W-:Y:S01]  /*0660*/  IMAD.U32 R6, R0, 0x10000, RZ ;  /* 0x0001000000067824 */ /* 0x000fe200078e00ff */
[----:B------:R-:W-:Y:S01]  /*0670*/  PRMT R0, R21, 0x7773, RZ ;  /* 0x0000777315007816 */ /* 0x000fe200000000ff */
[----:B------:R-:W-:Y:S01]  /*0680*/  IMAD.U32 R26, R22, 0x10000, RZ ;  /* 0x00010000161a7824 */ /* 0x000fe200078e00ff */
[C---:B------:R-:W-:Y:S02]  /*0690*/  PRMT R22, R5.reuse, 0x7773, RZ ;  /* 0x0000777305167816 */ /* 0x040fe400000000ff */
[----:B------:R-:W-:Y:S02]  /*06a0*/  LOP3.LUT R23, R6, 0xff0000, RZ, 0xc0, !PT ;  /* 0x00ff000006177812 */ /* 0x000fe400078ec0ff */
[----:B------:R-:W-:Y:S02]  /*06b0*/  LOP3.LUT R27, R26, 0xff0000, RZ, 0xc0, !PT ;  /* 0x00ff00001a1b7812 */ /* 0x000fe400078ec0ff */
[----:B---3--:R-:W-:Y:S01]  /*06c0*/  PRMT R17, R5, 0x7771, RZ ;  /* 0x0000777105117816 */ /* 0x008fe200000000ff */
[----:B------:R-:W-:Y:S01]  /*06d0*/  IMAD R0, R0, 0x1000000, R23 ;  /* 0x0100000000007824 */ /* 0x000fe200078e0217 */
[C---:B------:R-:W-:Y:S01]  /*06e0*/  PRMT R6, R21.reuse, 0x7771, RZ ;  /* 0x0000777115067816 */ /* 0x040fe200000000ff */
[----:B------:R-:W-:Y:S01]  /*06f0*/  IMAD R22, R22, 0x1000000, R27 ;  /* 0x0100000016167824 */ /* 0x000fe200078e021b */
[----:B------:R-:W-:Y:S01]  /*0700*/  PRMT R16, R21, 0x7770, RZ ;  /* 0x0000777015107816 */ /* 0x000fe200000000ff */
[----:B------:R-:W-:Y:S01]  /*0710*/  IMAD.SHL.U32 R17, R17, 0x100, RZ ;  /* 0x0000010011117824 */ /* 0x000fe200078e00ff */
[----:B------:R-:W-:Y:S01]  /*0720*/  PRMT R23, R5, 0x7770, RZ ;  /* 0x0000777005177816 */ /* 0x000fe200000000ff */
[----:B------:R-:W-:Y:S01]  /*0730*/  IMAD.SHL.U32 R21, R6, 0x100, RZ ;  /* 0x0000010006157824 */ /* 0x000fe200078e00ff */
[----:B------:R-:W2:Y:S02]  /*0740*/  LDL.64 R26, [R1+0x88] ;  /* 0x00008800011a7983 */ /* 0x000ea40000100a00 */
[----:B------:R-:W-:Y:S01]  /*0750*/  LOP3.LUT R23, R23, R22, R17, 0xfe, !PT ;  /* 0x0000001617177212 */ /* 0x000fe200078efe11 */
[----:B------:R-:W-:Y:S01]  /*0760*/  IMAD.MOV.U32 R22, RZ, RZ, R4 ;  /* 0x000000ffff167224 */ /* 0x000fe200078e0004 */
[----:B------:R-:W-:Y:S01]  /*0770*/  LOP3.LUT R21, R16, R0, R21, 0xfe, !PT ;  /* 0x0000000010157212 */ /* 0x000fe200078efe15 */
[----:B------:R-:W3:Y:S04]  /*0780*/  LDC.64 R4, c[0x3][0x10] ;  /* 0x00c00400ff047b82 */ /* 0x000ee80000000a00 */
[----:B------:R0:W-:Y:S04]  /*0790*/  STL.128 [R1+0x20], R20 ;  /* 0x0000201401007387 */ /* 0x0001e80000100c00 */
[----:B------:R-:W2:Y:S01]  /*07a0*/  LDL.128 R16, [R1+0x20] ;  /* 0x0000200001107983 */ /* 0x000ea20000100c00 */
[----:B01----:R-:W-:-:S04]  /*07b0*/  LOP3.LUT R29, R3, R25, R2, 0xb8, !PT ;  /* 0x00000019031d7212 */ /* 0x003fc800078eb802 */
[----:B------:R-:W-:Y:S02]  /*07c0*/  IADD3 R33, PT, PT, R29, R30, R24 ;  /* 0x0000001e1d217210 */ /* 0x000fe40007ffe018 */
[----:B------:R-:W2:Y:S01]  /*07d0*/  LDL.64 R28, [R1+0x90] ;  /* 0x00009000011c7983 */ /* 0x000ea20000100a00 */
[----:B------:R-:W0:Y:S01]  /*07e0*/  LDC.64 R20, c[0x3][0x118] ;  /* 0x00c04600ff147b82 */ /* 0x000e220000000a00 */
[----:B---3--:R-:W-:-:S07]  /*07f0*/  IADD3 R6, PT, PT, -R4, 0x20, RZ ;  /* 0x0000002004067810 */ /* 0x008fce0007ffe1ff */
[----:B------:R-:W1:Y:S01]  /*0800*/  LDC.64 R22, c[0x3][0x18] ;  /* 0x00c00600ff167b82 */ /* 0x000e620000000a00 */
[----:B-----5:R-:W-:-:S05]  /*0810*/  IMAD.IADD R33, R33, 0x1, R8 ;  /* 0x0000000121217824 */ /* 0x020fca00078e0208 */
[----:B------:R-:W-:Y:S02]  /*0820*/  SHF.L.U32 R0, R33, R4, RZ ;  /* 0x0000000421007219 */ /* 0x000fe400000006ff */
[----:B------:R-:W-:-:S04]  /*0830*/  SHF.R.U32.HI R6, RZ, R6, R33 ;  /* 0x00000006ff067219 */ /* 0x000fc80000011621 */
[----:B------:R-:W-:-:S04]  /*0840*/  IADD3 R0, PT, PT, R6, R0, R25 ;  /* 0x0000000006007210 */ /* 0x000fc80007ffe019 */
[----:B------:R-:W-:-:S04]  /*0850*/  LOP3.LUT R4, R2, R0, R25, 0xb8, !PT ;  /* 0x0000000002047212 */ /* 0x000fc800078eb819 */
[----:B------:R-:W-:Y:S02]  /*0860*/  IADD3 R4, PT, PT, R4, R31, R3 ;  /* 0x0000001f04047210 */ /* 0x000fe40007ffe003 */
[----:B------:R-:W-:-:S03]  /*0870*/  IADD3 R31, PT, PT, -R5, 0x20, RZ ;  /* 0x00000020051f7810 */ /* 0x000fc60007ffe1ff */
[----:B------:R-:W-:-:S05]  /*0880*/  IMAD.IADD R4, R4, 0x1, R9 ;  /* 0x0000000104047824 */ /* 0x000fca00078e0209 */
[----:B------:R-:W-:Y:S02]  /*0890*/  SHF.L.U32 R5, R4, R5, RZ ;  /* 0x0000000504057219 */ /* 0x000fe400000006ff */
[----:B------:R-:W-:-:S04]  /*08a0*/  SHF.R.U32.HI R6, RZ, R31, R4 ;  /* 0x0000001fff067219 */ /* 0x000fc80000011604 */
[----:B------:R-:W-:-:S04]  /*08b0*/  IADD3 R6, PT, PT, R6, R5, R0 ;  /* 0x0000000506067210 */ /* 0x000fc80007ffe000 */
[----:B------:R-:W-:-:S04]  /*08c0*/  LOP3.LUT R5, R25, R6, R0, 0xb8, !PT ;  /* 0x0000000619057212 */ /* 0x000fc800078eb800 */
[----:B0-----:R-:W-:Y:S02]  /*08d0*/  IADD3 R5, PT, PT, R5, R20, R2 ;  /* 0x0000001405057210 */ /* 0x001fe40007ffe002 */
[----:B-1----:R-:W-:-:S03]  /*08e0*/  IADD3 R4, PT, PT, -R22, 0x20, RZ ;  /* 0x0000002016047810 */ /* 0x002fc60007ffe1ff */
[----:B------:R-:W-:-:S05]  /*08f0*/  IMAD.IADD R5, R5, 0x1, R10 ;  /* 0x0000000105057824 */ /* 0x000fca00078e020a */
[----:B------:R-:W-:Y:S02]  /*0900*/  SHF.L.U32 R31, R5, R22, RZ ;  /* 0x00000016051f7219 */ /* 0x000fe400000006ff */
[----:B------:R-:W-:-:S04]  /*0910*/  SHF.R.U32.HI R4, RZ, R4, R5 ;  /* 0x00000004ff047219 */ /* 0x000fc80000011605 */
[--C-:B------:R-:W-:Y:S02]  /*0920*/  IADD3 R31, PT, PT, R4, R31, R6.reuse ;  /* 0x0000001f041f7210 */ /* 0x100fe40007ffe006 */
[----:B------:R-:W0:Y:S02]  /*0930*/  LDC.64 R4, c[0x3][0x120] ;  /* 0x00c04800ff047b82 */ /* 0x000e240000000a00 */
[----:B------:R-:W-:-:S04]  /*0940*/  LOP3.LUT R20, R0, R31, R6, 0xb8, !PT ;  /* 0x0000001f00147212 */ /* 0x000fc800078eb806 */
[----:B------:R-:W-:Y:S02]  /*0950*/  IADD3 R22, PT, PT, R20, R21, R25 ;  /* 0x0000001514167210 */ /* 0x000fe40007ffe019 */
[----:B------:R-:W1:Y:S01]  /*0960*/  LDC.64 R20, c[0x3][0x20] ;  /* 0x00c00800ff147b82 */ /* 0x000e620000000a00 */
[----:B------:R-:W-:Y:S02]  /*0970*/  IADD3 R33, PT, PT, -R23, 0x20, RZ ;  /* 0x0000002017217810 */ /* 0x000fe40007ffe1ff */
[----:B------:R-:W-:-:S05]  /*0980*/  IMAD.IADD R22, R22, 0x1, R11 ;  /* 0x0000000116167824 */ /* 0x000fca00078e020b */
[----:B------:R-:W-:Y:S02]  /*0990*/  SHF.L.U32 R30, R22, R23, RZ ;  /* 0x00000017161e7219 */ /* 0x000fe400000006ff */
[----:B------:R-:W-:-:S04]  /*09a0*/  SHF.R.U32.HI R33, RZ, R33, R22 ;  /* 0x00000021ff217219 */ /* 0x000fc80000011616 */
[----:B------:R-:W-:-:S04]  /*09b0*/  IADD3 R30, PT, PT, R33, R30, R31 ;  /* 0x0000001e211e7210 */ /* 0x000fc80007ffe01f */
[----:B------:R-:W-:-:S04]  /*09c0*/  LOP3.LUT R23, R6, R30, R31, 0xb8, !PT ;  /* 0x0000001e06177212 */ /* 0x000fc800078eb81f */
[----:B0-----:R-:W-:Y:S02]  /*09d0*/  IADD3 R23, PT, PT, R23, R4, R0 ;  /* 0x0000000417177210 */ /* 0x001fe40007ffe000 */
[----:B-1----:R-:W-:-:S03]  /*09e0*/  IADD3 R0, PT, PT, -R20, 0x20, RZ ;  /* 0x0000002014007810 */ /* 0x002fc60007ffe1ff */
[----:B----4-:R-:W-:-:S05]  /*09f0*/  IMAD.IADD R23, R23, 0x1, R12 ;  /* 0x0000000117177824 */ /* 0x010fca00078e020c */
[----:B------:R-:W-:Y:S02]  /*0a00*/  SHF.L.U32 R33, R23, R20, RZ ;  /* 0x0000001417217219 */ /* 0x000fe400000006ff */
[----:B------:R-:W-:Y:S02]  /*0a10*/  SHF.R.U32.HI R0, RZ, R0, R23 ;  /* 0x00000000ff007219 */ /* 0x000fe40000011617 */
[----:B------:R-:W0:Y:S02]  /*0a20*/  LDC.64 R22, c[0x3][0x128] ;  /* 0x00c04a00ff167b82 */ /* 0x000e240000000a00 */
[----:B------:R-:W-:-:S04]  /*0a30*/  IADD3 R33, PT, PT, R0, R33, R30 ;  /* 0x0000002100217210 */ /* 0x000fc80007ffe01e */
        /* <DEDUP_REMOVED lines=27> */
[----:B--2---:R-:W-:-:S05]  /*0bf0*/  IMAD.IADD R33, R33, 0x1, R16 ;  /* 0x0000000121217824 */ /* 0x004fca00078e0210 */
        /* <DEDUP_REMOVED lines=30> */
[----:B------:R-:W-:-:S03]  /*0de0*/  PRMT R6, R27, 0x7772, RZ ;  /* 0x000077721b067816 */ /* 0x000fc600000000ff */
[----:B------:R-:W-:Y:S01]  /*0df0*/  IMAD.IADD R33, R33, 0x1, R26 ;  /* 0x0000000121217824 */ /* 0x000fe200078e021a */
[----:B-1----:R-:W-:-:S04]  /*0e00*/  IADD3 R22, PT, PT, -R4, 0x20, RZ ;  /* 0x0000002004167810 */ /* 0x002fc80007ffe1ff */
[----:B------:R-:W-:Y:S01]  /*0e10*/  SHF.L.U32 R20, R33, R4, RZ ;  /* 0x0000000421147219 */ /* 0x000fe200000006ff */
[----:B------:R-:W-:Y:S01]  /*0e20*/  IMAD.U32 R4, R6, 0x10000, RZ ;  /* 0x0001000006047824 */ /* 0x000fe200078e00ff */
[----:B------:R-:W-:Y:S02]  /*0e30*/  SHF.R.U32.HI R22, RZ, R22, R33 ;  /* 0x00000016ff167219 */ /* 0x000fe40000011621 */
[----:B------:R-:W0:Y:S02]  /*0e40*/  LDC.64 R32, c[0x3][0x48] ;  /* 0x00c01200ff207b82 */ /* 0x000e240000000a00 */
[----:B------:R-:W-:Y:S02]  /*0e50*/  IADD3 R6, PT, PT, R22, R20, R37 ;  /* 0x0000001416067210 */ /* 0x000fe40007ffe025 */
[----:B------:R-:W-:Y:S02]  /*0e60*/  LOP3.LUT R21, R4, 0xff0000, RZ, 0xc0, !PT ;  /* 0x00ff000004157812 */ /* 0x000fe400078ec0ff */
[----:B------:R-:W-:-:S02]  /*0e70*/  PRMT R20, R27, 0x7773, RZ ;  /* 0x000077731b147816 */ /* 0x000fc400000000ff */
[C---:B------:R-:W-:Y:S02]  /*0e80*/  PRMT R4, R27.reuse, 0x7771, RZ ;  /* 0x000077711b047816 */ /* 0x040fe400000000ff */
[----:B------:R-:W-:Y:S01]  /*0e90*/  LOP3.LUT R22, R0, R6, R37, 0xb8, !PT ;  /* 0x0000000600167212 */ /* 0x000fe200078eb825 */
[----:B------:R-:W-:Y:S01]  /*0ea0*/  IMAD R21, R20, 0x1000000, R21 ;  /* 0x0100000014157824 */ /* 0x000fe200078e0215 */
[----:B------:R-:W-:Y:S01]  /*0eb0*/  PRMT R27, R27, 0x7770, RZ ;  /* 0x000077701b1b7816 */ /* 0x000fe200000000ff */
[----:B------:R-:W-:Y:S01]  /*0ec0*/  IMAD.SHL.U32 R4, R4, 0x100, RZ ;  /* 0x0000010004047824 */ /* 0x000fe200078e00ff */
[----:B------:R-:W-:Y:S02]  /*0ed0*/  IADD3 R22, PT, PT, R22, R23, R30 ;  /* 0x0000001716167210 */ /* 0x000fe40007ffe01e */
[----:B------:R-:W1:Y:S02]  /*0ee0*/  LDC.64 R30, c[0x3][0x148] ;  /* 0x00c05200ff1e7b82 */ /* 0x000e640000000a00 */
[----:B------:R-:W-:-:S02]  /*0ef0*/  LOP3.LUT R21, R27, R21, R4, 0xfe, !PT ;  /* 0x000000151b157212 */ /* 0x000fc400078efe04 */
[----:B------:R-:W-:-:S03]  /*0f00*/  IADD3 R23, PT, PT, -R5, 0x20, RZ ;  /* 0x0000002005177810 */ /* 0x000fc60007ffe1ff */
[----:B------:R-:W-:-:S05]  /*0f10*/  IMAD.IADD R22, R22, 0x1, R21 ;  /* 0x0000000116167824 */ /* 0x000fca00078e0215 */
[----:B------:R-:W-:Y:S02]  /*0f20*/  SHF.L.U32 R5, R22, R5, RZ ;  /* 0x0000000516057219 */ /* 0x000fe400000006ff */
[----:B------:R-:W-:-:S04]  /*0f30*/  SHF.R.U32.HI R20, RZ, R23, R22 ;  /* 0x00000017ff147219 */ /* 0x000fc80000011616 */
[----:B------:R-:W-:-:S04]  /*0f40*/  IADD3 R20, PT, PT, R20, R5, R6 ;  /* 0x0000000514147210 */ /* 0x000fc80007ffe006 */
[----:B------:R-:W-:-:S04]  /*0f50*/  LOP3.LUT R5, R37, R20, R6, 0xb8, !PT ;  /* 0x0000001425057212 */ /* 0x000fc800078eb806 */
[----:B-1----:R-:W-:Y:S02]  /*0f60*/  IADD3 R5, PT, PT, R5, R30, R0 ;  /* 0x0000001e05057210 */ /* 0x002fe40007ffe000 */
[----:B------:R-:W-:Y:S02]  /*0f70*/  PRMT R0, R29, 0x7772, RZ ;  /* 0x000077721d007816 */ /* 0x000fe400000000ff */
[----:B0-----:R-:W-:Y:S01]  /*0f80*/  IADD3 R4, PT, PT, -R32, 0x20, RZ ;  /* 0x0000002020047810 */ /* 0x001fe20007ffe1ff */
[----:B------:R-:W-:Y:S02]  /*0f90*/  IMAD.IADD R5, R5, 0x1, R28 ;  /* 0x0000000105057824 */ /* 0x000fe400078e021c */
[----:B------:R-:W-:-:S03]  /*0fa0*/  IMAD.U32 R0, R0, 0x10000, RZ ;  /* 0x0001000000007824 */ /* 0x000fc600078e00ff */
[----:B------:R-:W-:Y:S02]  /*0fb0*/  SHF.L.U32 R27, R5, R32, RZ ;  /* 0x00000020051b7219 */ /* 0x000fe400000006ff */
[----:B------:R-:W-:Y:S02]  /*0fc0*/  SHF.R.U32.HI R22, RZ, R4, R5 ;  /* 0x00000004ff167219 */ /* 0x000fe40000011605 */
[----:B------:R-:W-:Y:S02]  /*0fd0*/  LOP3.LUT R5, R0, 0xff0000, RZ, 0xc0, !PT ;  /* 0x00ff000000057812 */ /* 0x000fe400078ec0ff */
[C---:B------:R-:W-:Y:S02]  /*0fe0*/  PRMT R4, R29.reuse, 0x7773, RZ ;  /* 0x000077731d047816 */ /* 0x040fe400000000ff */
[C---:B------:R-:W-:Y:S02]  /*0ff0*/  PRMT R0, R29.reuse, 0x7771, RZ ;  /* 0x000077711d007816 */ /* 0x040fe400000000ff */
[--C-:B------:R-:W-:Y:S01]  /*1000*/  IADD3 R27, PT, PT, R22, R27, R20.reuse ;  /* 0x0000001b161b7210 */ /* 0x100fe20007ffe014 */
[----:B------:R-:W-:Y:S01]  /*1010*/  IMAD R4, R4, 0x1000000, R5 ;  /* 0x0100000004047824 */ /* 0x000fe200078e0205 */
[----:B------:R-:W-:Y:S01]  /*1020*/  PRMT R29, R29, 0x7770, RZ ;  /* 0x000077701d1d7816 */ /* 0x000fe200000000ff */
[----:B------:R-:W-:Y:S01]  /*1030*/  IMAD.SHL.U32 R23, R0, 0x100, RZ ;  /* 0x0000010000177824 */ /* 0x000fe200078e00ff */
[----:B------:R-:W-:-:S04]  /*1040*/  LOP3.LUT R0, R6, R27, R20, 0xb8, !PT ;  /* 0x0000001b06007212 */ /* 0x000fc800078eb814 */
[----:B------:R-:W-:Y:S02]  /*1050*/  LOP3.LUT R23, R29, R4, R23, 0xfe, !PT ;  /* 0x000000041d177212 */ /* 0x000fe400078efe17 */
[----:B------:R-:W0:Y:S01]  /*1060*/  LDC.64 R4, c[0x3][0x150] ;  /* 0x00c05400ff047b82 */ /* 0x000e220000000a00 */
[----:B------:R-:W-:Y:S02]  /*1070*/  IADD3 R0, PT, PT, R0, R31, R37 ;  /* 0x0000001f00007210 */ /* 0x000fe40007ffe025 */
[----:B------:R-:W-:-:S03]  /*1080*/  IADD3 R29, PT, PT, -R33, 0x20, RZ ;  /* 0x00000020211d7810 */ /* 0x000fc60007ffe1ff */
[----:B------:R-:W-:Y:S02]  /*1090*/  IMAD.IADD R0, R0, 0x1, R23 ;  /* 0x0000000100007824 */ /* 0x000fe400078e0217 */
[----:B------:R-:W1:Y:S03]  /*10a0*/  LDC.64 R30, c[0x3][0x50] ;  /* 0x00c01400ff1e7b82 */ /* 0x000e660000000a00 */
[----:B------:R-:W-:Y:S02]  /*10b0*/  SHF.L.U32 R22, R0, R33, RZ ;  /* 0x0000002100167219 */ /* 0x000fe400000006ff */
[----:B------:R-:W-:-:S04]  /*10c0*/  SHF.R.U32.HI R0, RZ, R29, R0 ;  /* 0x0000001dff007219 */ /* 0x000fc80000011600 */
[----:B------:R-:W-:-:S04]  /*10d0*/  IADD3 R0, PT, PT, R0, R22, R27 ;  /* 0x0000001600007210 */ /* 0x000fc80007ffe01b */
[----:B------:R-:W-:-:S04]  /*10e0*/  LOP3.LUT R29, R27, R20, R0, 0xb8, !PT ;  /* 0x000000141b1d7212 */ /* 0x000fc800078eb800 */
[----:B0-----:R-:W-:-:S05]  /*10f0*/  IADD3 R4, PT, PT, R29, R4, R6 ;  /* 0x000000041d047210 */ /* 0x001fca0007ffe006 */
[----:B------:R-:W-:Y:S01]  /*1100*/  IMAD.IADD R29, R4, 0x1, R9 ;  /* 0x00000001041d7824 */ /* 0x000fe200078e0209 */
[----:B-1----:R-:W-:-:S04]  /*1110*/  IADD3 R4, PT, PT, -R30, 0x20, RZ ;  /* 0x000000201e047810 */ /* 0x002fc80007ffe1ff */
[----:B------:R-:W-:Y:S02]  /*1120*/  SHF.L.U32 R33, R29, R30, RZ ;  /* 0x0000001e1d217219 */ /* 0x000fe400000006ff */
[----:B------:R-:W-:-:S04]  /*1130*/  SHF.R.U32.HI R29, RZ, R4, R29 ;  /* 0x00000004ff1d7219 */ /* 0x000fc8000001161d */
[----:B------:R-:W-:Y:S02]  /*1140*/  IADD3 R29, PT, PT, R29, R33, R0 ;  /* 0x000000211d1d7210 */ /* 0x000fe40007ffe000 */
[----:B------:R-:W0:Y:S02]  /*1150*/  LDC.64 R32, c[0x3][0x158] ;  /* 0x00c05600ff207b82 */ /* 0x000e240000000a00 */
[----:B------:R-:W-:-:S04]  /*1160*/  LOP3.LUT R4, R0, R27, R29, 0xb8, !PT ;  /* 0x0000001b00047212 */ /* 0x000fc800078eb81d */
[----:B------:R-:W-:Y:S02]  /*1170*/  IADD3 R37, PT, PT, R4, R5, R20 ;  /* 0x0000000504257210 */ /* 0x000fe40007ffe014 */
[----:B------:R-:W1:Y:S03]  /*1180*/  LDC.64 R4, c[0x3][0x58] ;  /* 0x00c01600ff047b82 */ /* 0x000e660000000a00 */
[----:B------:R-:W-:Y:S01]  /*1190*/  IMAD.IADD R6, R37, 0x1, R14 ;  /* 0x0000000125067824 */ /* 0x000fe200078e020e */
[----:B------:R-:W-:-:S04]  /*11a0*/  IADD3 R37, PT, PT, -R31, 0x20, RZ ;  /* 0x000000201f257810 */ /* 0x000fc80007ffe1ff */
        /* <DEDUP_REMOVED lines=273> */
[----:B------:R-:W-:Y:S01]  /*22c0*/  SHF.R.U32.HI R13, RZ, R13, R8 ;  /* 0x0000000dff0d7219 */ /* 0x000fe20000011608 */
[----:B------:R-:W2:Y:S03]  /*22d0*/  LDC.64 R32, c[0x3][0x1e8] ;  /* 0x00c07a00ff207b82 */ /* 0x000ea60000000a00 */
[----:B------:R-:W-:-:S04]  /*22e0*/  IADD3 R0, PT, PT, R13, R0, R15 ;  /* 0x000000000d007210 */ /* 0x000fc80007ffe00f */
[----:B------:R-:W-:-:S04]  /*22f0*/  LOP3.LUT R8, R15, R0, R6, 0x2d, !PT ;  /* 0x000000000f087212 */ /* 0x000fc800078e2d06 */
[----:B0-----:R-:W-:Y:S02]  /*2300*/  IADD3 R29, PT, PT, R8, R4, R29 ;  /* 0x00000004081d7210 */ /* 0x001fe40007ffe01d */
[----:B-1----:R-:W-:-:S03]  /*2310*/  IADD3 R4, PT, PT, -R30, 0x20, RZ ;  /* 0x000000201e047810 */ /* 0x002fc60007ffe1ff */
[----:B------:R-:W-:-:S05]  /*2320*/  IMAD.IADD R29, R29, 0x1, R26 ;  /* 0x000000011d1d7824 */ /* 0x000fca00078e021a */
[----:B------:R-:W-:Y:S02]  /*2330*/  SHF.L.U32 R13, R29, R30, RZ ;  /* 0x0000001e1d0d7219 */ /* 0x000fe400000006ff */
[----:B------:R-:W-:-:S04]  /*2340*/  SHF.R.U32.HI R4, RZ, R4, R29 ;  /* 0x00000004ff047219 */ /* 0x000fc8000001161d */
[----:B------:R-:W-:-:S04]  /*2350*/  IADD3 R13, PT, PT, R4, R13, R0 ;  /* 0x0000000d040d7210 */ /* 0x000fc80007ffe000 */
[----:B------:R-:W-:-:S04]  /*2360*/  LOP3.LUT R4, R0, R13, R15, 0x2d, !PT ;  /* 0x0000000d00047212 */ /* 0x000fc800078e2d0f */
[----:B------:R-:W-:Y:S02]  /*2370*/  IADD3 R6, PT, PT, R4, R5, R6 ;  /* 0x0000000504067210 */ /* 0x000fe40007ffe006 */
[----:B------:R-:W0:Y:S03]  /*2380*/  LDC.64 R4, c[0x3][0xe8] ;  /* 0x00c03a00ff047b82 */ /* 0x000e260000000a00 */
[----:B------:R-:W-:Y:S01]  /*2390*/  IMAD.IADD R6, R6, 0x1, R11 ;  /* 0x0000000106067824 */ /* 0x000fe200078e020b */
[----:B------:R-:W-:-:S04]  /*23a0*/  IADD3 R11, PT, PT, -R31, 0x20, RZ ;  /* 0x000000201f0b7810 */ /* 0x000fc80007ffe1ff */
[----:B------:R-:W-:Y:S02]  /*23b0*/  SHF.L.U32 R8, R6, R31, RZ ;  /* 0x0000001f06087219 */ /* 0x000fe400000006ff */
[----:B------:R-:W-:Y:S01]  /*23c0*/  SHF.R.U32.HI R6, RZ, R11, R6 ;  /* 0x0000000bff067219 */ /* 0x000fe20000011606 */
[----:B------:R-:W1:Y:S03]  /*23d0*/  LDC.64 R30, c[0x3][0x1f0] ;  /* 0x00c07c00ff1e7b82 */ /* 0x000e660000000a00 */
[----:B------:R-:W-:-:S04]  /*23e0*/  IADD3 R6, PT, PT, R6, R8, R13 ;  /* 0x0000000806067210 */ /* 0x000fc80007ffe00d */
[----:B------:R-:W-:-:S04]  /*23f0*/  LOP3.LUT R8, R13, R6, R0, 0x2d, !PT ;  /* 0x000000060d087212 */ /* 0x000fc800078e2d00 */
[----:B--2---:R-:W-:Y:S02]  /*2400*/  IADD3 R15, PT, PT, R8, R32, R15 ;  /* 0x00000020080f7210 */ /* 0x004fe40007ffe00f */
[----:B0-----:R-:W-:-:S03]  /*2410*/  IADD3 R8, PT, PT, -R4, 0x20, RZ ;  /* 0x0000002004087810 */ /* 0x001fc60007ffe1ff */
        /* <DEDUP_REMOVED lines=10> */
[----:B------:R-:W-:-:S04]  /*24c0*/  SHF.R.U32.HI R9, RZ, R9, R4 ;  /* 0x00000009ff097219 */ /* 0x000fc80000011604 */
[----:B------:R-:W-:-:S04]  /*24d0*/  IADD3 R0, PT, PT, R9, R0, R11 ;  /* 0x0000000009007210 */ /* 0x000fc80007ffe00b */
[----:B------:R-:W-:-:S04]  /*24e0*/  LOP3.LUT R4, R11, R0, R6, 0x2d, !PT ;  /* 0x000000000b047212 */ /* 0x000fc800078e2d06 */
[----:B-1----:R-:W-:Y:S02]  /*24f0*/  IADD3 R13, PT, PT, R4, R30, R13 ;  /* 0x0000001e040d7210 */ /* 0x002fe40007ffe00d */
[----:B0-----:R-:W-:-:S03]  /*2500*/  IADD3 R4, PT, PT, -R32, 0x20, RZ ;  /* 0x0000002020047810 */ /* 0x001fc60007ffe1ff */
[----:B------:R-:W-:-:S05]  /*2510*/  IMAD.IADD R13, R16, 0x1, R13 ;  /* 0x00000001100d7824 */ /* 0x000fca00078e020d */
[----:B------:R-:W-:Y:S02]  /*2520*/  SHF.L.U32 R5, R13, R32, RZ ;  /* 0x000000200d057219 */ /* 0x000fe400000006ff */
[----:B------:R-:W-:-:S04]  /*2530*/  SHF.R.U32.HI R13, RZ, R4, R13 ;  /* 0x00000004ff0d7219 */ /* 0x000fc8000001160d */
[----:B------:R-:W-:Y:S02]  /*2540*/  IADD3 R13, PT, PT, R13, R5, R0 ;  /* 0x000000050d0d7210 */ /* 0x000fe40007ffe000 */
        /* <DEDUP_REMOVED lines=33> */
[----:B------:R-:W-:Y:S02]  /*2760*/  LOP3.LUT R4, R0, R27, R11, 0x2d, !PT ;  /* 0x0000001b00047212 */ /* 0x000fe400078e2d0b */
[----:B------:R-:W1:Y:S02]  /*2770*/  LDC.64 R8, c[0x3][0x208] ;  /* 0x00c08200ff087b82 */ /* 0x000e640000000a00 */
[----:B------:R-:W-:Y:S02]  /*2780*/  IADD3 R4, PT, PT, R4, R15, R6 ;  /* 0x0000000f04047210 */ /* 0x000fe40007ffe006 */
[----:B------:R-:W-:-:S03]  /*2790*/  IADD3 R15, PT, PT, -R5, 0x20, RZ ;  /* 0x00000020050f7810 */ /* 0x000fc60007ffe1ff */
[----:B------:R-:W-:-:S05]  /*27a0*/  IMAD.IADD R4, R4, 0x1, R19 ;  /* 0x0000000104047824 */ /* 0x000fca00078e0213 */
        /* <DEDUP_REMOVED lines=8> */
[----:B------:R-:W-:Y:S01]  /*2830*/  SHF.R.U32.HI R4, RZ, R4, R11 ;  /* 0x00000004ff047219 */ /* 0x000fe2000001160b */
[----:B------:R-:W-:-:S03]  /*2840*/  IMAD.MOV.U32 R20, RZ, RZ, R26 ;  /* 0x000000ffff147224 */ /* 0x000fc600078e001a */
[----:B------:R-:W-:Y:S01]  /*2850*/  IADD3 R11, PT, PT, R4, R5, R6 ;  /* 0x00000005040b7210 */ /* 0x000fe20007ffe006 */
[----:B------:R-:W-:-:S03]  /*2860*/  IMAD.MOV.U32 R22, RZ, RZ, R28 ;  /* 0x000000ffff167224 */ /* 0x000fc600078e001c */
[----:B------:R-:W-:Y:S02]  /*2870*/  LOP3.LUT R4, R6, R11, R27, 0x2d, !PT ;  /* 0x0000000b06047212 */ /* 0x000fe400078e2d1b */
[----:B------:R3:W-:Y:S02]  /*2880*/  STL.128 [R1+0x30], R20 ;  /* 0x0000301401007387 */ /* 0x0007e40000100c00 */
[----:B------:R-:W-:Y:S02]  /*2890*/  IADD3 R0, PT, PT, R4, R9, R0 ;  /* 0x0000000904007210 */ /* 0x000fe40007ffe000 */
[----:B------:R-:W-:-:S03]  /*28a0*/  IADD3 R5, PT, PT, -R13, 0x20, RZ ;  /* 0x000000200d057810 */ /* 0x000fc60007ffe1ff */
[----:B------:R-:W-:-:S05]  /*28b0*/  IMAD.IADD R0, R0, 0x1, R17 ;  /* 0x0000000100007824 */ /* 0x000fca00078e0211 */
[----:B------:R-:W-:Y:S02]  /*28c0*/  SHF.L.U32 R4, R0, R13, RZ ;  /* 0x0000000d00047219 */ /* 0x000fe400000006ff */
[----:B------:R-:W-:-:S04]  /*28d0*/  SHF.R.U32.HI R5, RZ, R5, R0 ;  /* 0x00000005ff057219 */ /* 0x000fc80000011600 */
[----:B------:R-:W-:Y:S01]  /*28e0*/  IADD3 R4, PT, PT, R5, R4, R11 ;  /* 0x0000000405047210 */ /* 0x000fe20007ffe00b */
[----:B------:R-:W-:Y:S02]  /*28f0*/  IMAD.IADD R24, R24, 0x1, R27 ;  /* 0x0000000118187824 */ /* 0x000fe400078e021b */
[----:B------:R-:W-:Y:S02]  /*2900*/  IMAD.IADD R3, R3, 0x1, R6 ;  /* 0x0000000103037824 */ /* 0x000fe400078e0206 */
[----:B------:R-:W-:Y:S02]  /*2910*/  IMAD.IADD R2, R2, 0x1, R11 ;  /* 0x0000000102027824 */ /* 0x000fe400078e020b */
[----:B------:R-:W-:Y:S02]  /*2920*/  IMAD.IADD R25, R25, 0x1, R4 ;  /* 0x0000000119197824 */ /* 0x000fe400078e0204 */
[----:B---3--:R-:W-:-:S07]  /*2930*/  IMAD.MOV.U32 R0, RZ, RZ, RZ ;  /* 0x000000ffff007224 */ /* 0x008fce00078e00ff */
.L_x_2:
[----:B------:R-:W-:Y:S05]  /*2940*/  @P0 BRA `(.L_x_3) ;  /* 0xffffffd800480947 */ /* 0x000fea000383ffff */
[----:B------:R3:W-:Y:S04]  /*2950*/  STL.64 [R1+0x48], R24 ;  /* 0x0000481801007387 */ /* 0x0007e80000100a00 */
[----:B01----:R3:W-:Y:S02]  /*2960*/  STL.64 [R1+0x50], R2 ;  /* 0x0000500201007387 */ /* 0x0037e40000100a00 */
.L_x_1:
[----:B--2---:R-:W-:-:S04]  /*2970*/  LOP3.LUT R4, R34, 0x3f, RZ, 0xc0, !PT ;  /* 0x0000003f22047812 */ /* 0x004fc800078ec0ff */
[C---:B------:R-:W-:Y:S02]  /*2980*/  ISETP.GE.U32.AND P0, PT, R4.reuse, 0x38, PT ;  /* 0x000000380400780c */ /* 0x040fe40003f06070 */
[----:B------:R-:W-:-:S11]  /*2990*/  IADD3 R0, PT, PT, -R4, 0x38, RZ ;  /* 0x0000003804007810 */ /* 0x000fd60007ffe1ff */
[----:B------:R-:W-:-:S04]  /*29a0*/  @P0 IADD3 R0, PT, PT, -R4, 0x78, RZ ;  /* 0x0000007804000810 */ /* 0x000fc80007ffe1ff */
[----:B------:R-:W-:-:S13]  /*29b0*/  ISETP.NE.AND P0, PT, R0, RZ, PT ;  /* 0x000000ff0000720c */ /* 0x000fda0003f05270 */
[----:B------:R-:W-:Y:S05]  /*29c0*/  @!P0 BRA `(.L_x_4) ;  /* 0x0000002400b48947 */ /* 0x000fea0003800000 */
[----:B------:R-:W-:Y:S01]  /*29d0*/  UMOV UR4, URZ ;  /* 0x000000ff00047c82 */ /* 0x000fe20008000000 */
[----:B------:R-:W-:-:S05]  /*29e0*/  UMOV UR5, URZ ;  /* 0x000000ff00057c82 */ /* 0x000fca0008000000 */
.L_x_6:
[----:B--2---:R-:W2:Y:S01]  /*29f0*/  LDCU.U8 UR6, c[0x3][UR4+0x210] ;  /* 0x00c04200040677ac */ /* 0x004ea20008000000 */
[----:B------:R-:W-:Y:S02]  /*2a00*/  IMAD.IADD R5, R1, 0x1, R4 ;  /* 0x0000000101057824 */ /* 0x000fe400078e0204 */
[----:B------:R-:W-:Y:S01]  /*2a10*/  VIADD R4, R4, 0x1 ;  /* 0x0000000104047836 */ /* 0x000fe20000000000 */
[----:B------:R-:W-:-:S04]  /*2a20*/  UIADD3 UR4, UP0, UPT, UR4, 0x1, URZ ;  /* 0x0000000104047890 */ /* 0x000fc8000ff1e0ff */
[----:B------:R-:W-:Y:S01]  /*2a30*/  LOP3.LUT P1, RZ, R4, 0x3f, RZ, 0xc0, !PT ;  /* 0x0000003f04ff7812 */ /* 0x000fe2000782c0ff */
[----:B------:R-:W-:Y:S01]  /*2a40*/  UIADD3.X UR5, UPT, UPT, URZ, UR5, URZ, UP0, !UPT ;  /* 0x00000005ff057290 */ /* 0x000fe200087fe4ff */
[----:B------:R-:W-:-:S05]  /*2a50*/  ISETP.NE.U32.AND P0, PT, R0, UR4, PT ;  /* 0x0000000400007c0c */ /* 0x000fca000bf05070 */
[----:B------:R-:W-:Y:S01]  /*2a60*/  ISETP.NE.AND.EX P0, PT, RZ, UR5, PT, P0 ;  /* 0x00000005ff007c0c */ /* 0x000fe2000bf05300 */
[----:B--2---:R-:W-:-:S05]  /*2a70*/  IMAD.U32 R6, RZ, RZ, UR6 ;  /* 0x00000006ff067e24 */ /* 0x004fca000f8e00ff */
[----:B------:R2:W-:Y:S01]  /*2a80*/  STL.U8 [R5+0x58], R6 ;  /* 0x0000580605007387 */ /* 0x0005e20000100000 */
[----:B------:R-:W-:Y:S06]  /*2a90*/  @P1 BRA `(.L_x_5) ;  /* 0x00000024007c1947 */ /* 0x000fec0003800000 */
[----:B------:R-:W4:Y:S01]  /*2aa0*/  LDL.64 R16, [R1+0x58] ;  /* 0x0000580001107983 */ /* 0x000f220000100a00 */
[----:B------:R-:W5:Y:S03]  /*2ab0*/  LDC.64 R26, c[0x3][0x110] ;  /* 0x00c04400ff1a7b82 */ /* 0x000f660000000a00 */
[----:B------:R-:W3:Y:S04]  /*2ac0*/  LDL.64 R10, [R1+0x60] ;  /* 0x00006000010a7983 */ /* 0x000ee80000100a00 */
[----:B--2---:R-:W2:Y:S04]  /*2ad0*/  LDL.64 R4, [R1+0x70] ;  /* 0x0000700001047983 */ /* 0x004ea80000100a00 */
[----:B------:R-:W5:Y:S04]  /*2ae0*/  LDL.64 R12, [R1+0x68] ;  /* 0x00006800010c7983 */ /* 0x000f680000100a00 */
[----:B------:R-:W5:Y:S04]  /*2af0*/  LDL.64 R28, [R1+0x78] ;  /* 0x00007800011c7983 */ /* 0x000f680000100a00 */
[----:B------:R-:W5:Y:S01]  /*2b00*/  LDL.64 R30, [R1+0x80] ;  /* 0x00008000011e7983 */ /* 0x000f620000100a00 */
[----:B----4-:R-:W-:-:S02]  /*2b10*/  PRMT R6, R17, 0x7772, RZ ;  /* 0x0000777211067816 */ /* 0x010fc400000000ff */
[----:B---3--:R-:W-:-:S03]  /*2b20*/  PRMT R9, R11, 0x7772, RZ ;  /* 0x000077720b097816 */ /* 0x008fc600000000ff */
[----:B------:R-:W-:Y:S01]  /*2b30*/  IMAD.U32 R8, R6, 0x10000, RZ ;  /* 0x0001000006087824 */ /* 0x000fe200078e00ff */
[----:B------:R-:W-:Y:S01]  /*2b40*/  PRMT R6, R17, 0x7773, RZ ;  /* 0x0000777311067816 */ /* 0x000fe200000000ff */
[----:B------:R-:W-:-:S03]  /*2b50*/  IMAD.U32 R15, R9, 0x10000, RZ ;  /* 0x00010000090f7824 */ /* 0x000fc600078e00ff */
[----:B------:R-:W-:Y:S02]  /*2b60*/  LOP3.LUT R9, R8, 0xff0000, RZ, 0xc0, !PT ;  /* 0x00ff000008097812 */ /* 0x000fe400078ec0ff */
[----:B------:R-:W-:Y:S02]  /*2b70*/  PRMT R14, R11, 0x7773, RZ ;  /* 0x000077730b0e7816 */ /* 0x000fe400000000ff */
[----:B------:R-:W-:Y:S01]  /*2b80*/  LOP3.LUT R15, R15, 0xff0000, RZ, 0xc0, !PT ;  /* 0x00ff00000f0f7812 */ /* 0x000fe200078ec0ff */
[----:B------:R-:W-:Y:S01]  /*2b90*/  IMAD R9, R6, 0x1000000, R9 ;  /* 0x0100000006097824 */ /* 0x000fe200078e0209 */
[----:B------:R-:W-:Y:S02]  /*2ba0*/  PRMT R6, R17, 0x7771, RZ ;  /* 0x0000777111067816 */ /* 0x000fe400000000ff */
[C---:B------:R-:W-:Y:S01]  /*2bb0*/  PRMT R8, R11.reuse, 0x7771, RZ ;  /* 0x000077710b087816 */ /* 0x040fe200000000ff */
[----:B------:R-:W-:Y:S01]  /*2bc0*/  IMAD R14, R14, 0x1000000, R15 ;  /* 0x010000000e0e7824 */ /* 0x000fe200078e020f */
[----:B------:R-:W-:Y:S01]  /*2bd0*/  PRMT R15, R11, 0x7770, RZ ;  /* 0x000077700b0f7816 */ /* 0x000fe200000000ff */
[----:B------:R-:W-:Y:S01]  /*2be0*/  IMAD.SHL.U32 R6, R6, 0x100, RZ ;  /* 0x0000010006067824 */ /* 0x000fe200078e00ff */
[----:B------:R-:W-:Y:S01]  /*2bf0*/  PRMT R17, R17, 0x7770, RZ ;  /* 0x0000777011117816 */ /* 0x000fe200000000ff */
[----:B------:R-:W-:-:S02]  /*2c00*/  IMAD.SHL.U32 R11, R8, 0x100, RZ ;  /* 0x00000100080b7824 */ /* 0x000fc400078e00ff */
[----:B------:R-:W-:Y:S01]  /*2c10*/  IMAD.MOV.U32 R8, RZ, RZ, R16 ;  /* 0x000000ffff087224 */ /* 0x000fe200078e0010 */
[----:B------:R-:W-:Y:S02]  /*2c20*/  LOP3.LUT R9, R17, R9, R6, 0xfe, !PT ;  /* 0x0000000911097212 */ /* 0x000fe400078efe06 */
[----:B------:R-:W-:-:S05]  /*2c30*/  LOP3.LUT R11, R15, R14, R11, 0xfe, !PT ;  /* 0x0000000e0f0b7212 */ /* 0x000fca00078efe0b */
[----:B------:R3:W-:Y:S04]  /*2c40*/  STL.128 [R1], R8 ;  /* 0x0000000801007387 */ /* 0x0007e80000100c00 */
[----:B------:R-:W4:Y:S01]  /*2c50*/  LDL.128 R16, [R1] ;  /* 0x0000000001107983 */ /* 0x000f220000100c00 */
[----:B--2---:R-:W-:Y:S02]  /*2c60*/  PRMT R15, R5, 0x7772, RZ ;  /* 0x00007772050f7816 */ /* 0x004fe400000000ff */
[----:B-----5:R-:W-:-:S03]  /*2c70*/  PRMT R6, R13, 0x7772, RZ ;  /* 0x000077720d067816 */ /* 0x020fc600000000ff */
[----:B------:R-:W-:Y:S02]  /*2c80*/  IMAD.U32 R21, R15, 0x10000, RZ ;  /* 0x000100000f157824 */ /* 0x000fe400078e00ff */
[----:B------:R-:W-:Y:S01]  /*2c90*/  IMAD.U32 R14, R6, 0x10000, RZ ;  /* 0x00010000060e7824 */ /* 0x000fe200078e00ff */
[----:B------:R-:W-:Y:S02]  /*2ca0*/  PRMT R20, R5, 0x7773, RZ ;  /* 0x0000777305147816 */ /* 0x000fe400000000ff */
[----:B------:R-:W-:Y:S02]  /*2cb0*/  LOP3.LUT R21, R21, 0xff0000, RZ, 0xc0, !PT ;  /* 0x00ff000015157812 */ /* 0x000fe400078ec0ff */
[----:B---3--:R-:W-:Y:S02]  /*2cc0*/  PRMT R10, R5, 0x7771, RZ ;  /* 0x00007771050a7816 */ /* 0x008fe400000000ff */
[----:B------:R-:W-:Y:S02]  /*2cd0*/  PRMT R6, R13, 0x7773, RZ ;  /* 0x000077730d067816 */ /* 0x000fe400000000ff */
[----:B------:R-:W-:-:S02]  /*2ce0*/  LOP3.LUT R15, R14, 0xff0000, RZ, 0xc0, !PT ;  /* 0x00ff00000e0f7812 */ /* 0x000fc400078ec0ff */
[----:B------:R-:W-:Y:S01]  /*2cf0*/  PRMT R8, R13, 0x7771, RZ ;  /* 0x000077710d087816 */ /* 0x000fe200000000ff */
[----:B------:R-:W-:Y:S01]  /*2d00*/  IMAD R11, R20, 0x1000000, R21 ;  /* 0x01000000140b7824 */ /* 0x000fe200078e0215 */
[----:B------:R-:W-:Y:S01]  /*2d10*/  PRMT R5, R5, 0x7770, RZ ;  /* 0x0000777005057816 */ /* 0x000fe200000000ff */
[----:B------:R-:W-:Y:S01]  /*2d20*/  IMAD.SHL.U32 R10, R10, 0x100, RZ ;  /* 0x000001000a0a7824 */ /* 0x000fe200078e00ff */
[----:B------:R-:W-:Y:S01]  /*2d30*/  PRMT R13, R13, 0x7770, RZ ;  /* 0x000077700d0d7816 */ /* 0x000fe200000000ff */
[----:B------:R-:W-:Y:S02]  /*2d40*/  IMAD R6, R6, 0x1000000, R15 ;  /* 0x0100000006067824 */ /* 0x000fe400078e020f */
[----:B------:R-:W-:Y:S01]  /*2d50*/  IMAD.SHL.U32 R9, R8, 0x100, RZ ;  /* 0x0000010008097824 */ /* 0x000fe200078e00ff */
[----:B------:R-:W-:Y:S01]  /*2d60*/  LOP3.LUT R11, R5, R11, R10, 0xfe, !PT ;  /* 0x0000000b050b7212 */ /* 0x000fe200078efe0a */
[----:B------:R-:W-:Y:S02]  /*2d70*/  IMAD.MOV.U32 R8, RZ, RZ, R12 ;  /* 0x000000ffff087224 */ /* 0x000fe400078e000c */
[----:B------:R-:W-:Y:S01]  /*2d80*/  IMAD.MOV.U32 R10, RZ, RZ, R4 ;  /* 0x000000ffff0a7224 */ /* 0x000fe200078e0004 */
[----:B------:R-:W-:-:S05]  /*2d90*/  LOP3.LUT R9, R13, R6, R9, 0xfe, !PT ;  /* 0x000000060d097212 */ /* 0x000fca00078efe09 */
[----:B------:R2:W-:Y:S04]  /*2da0*/  STL.128 [R1+0x10], R8 ;  /* 0x0000100801007387 */ /* 0x0005e80000100c00 */
[----:B------:R-:W3:Y:S01]  /*2db0*/  LDL.128 R12, [R1+0x10] ;  /* 0x00001000010c7983 */ /* 0x000ee20000100c00 */
[----:B------:R-:W-:Y:S02]  /*2dc0*/  PRMT R4, R29, 0x7772, RZ ;  /* 0x000077721d047816 */ /* 0x000fe400000000ff */
[----:B------:R-:W-:-:S03]  /*2dd0*/  PRMT R6, R31, 0x7772, RZ ;  /* 0x000077721f067816 */ /* 0x000fc600000000ff */
        /* <DEDUP_REMOVED lines=8> */
[C---:B--2---:R-:W-:Y:S01]  /*2e60*/  PRMT R8, R31.reuse, 0x7771, RZ ;  /* 0x000077711f087816 */ /* 0x044fe200000000ff */
[----:B------:R-:W-:Y:S01]  /*2e70*/  IMAD R6, R6, 0x1000000, R21 ;  /* 0x0100000006067824 */ /* 0x000fe200078e0215 */
[----:B------:R-:W-:Y:S01]  /*2e80*/  PRMT R9, R31, 0x7770, RZ ;  /* 0x000077701f097816 */ /* 0x000fe200000000ff */
[----:B------:R-:W-:Y:S01]  /*2e90*/  IMAD.SHL.U32 R5, R5, 0x100, RZ ;  /* 0x0000010005057824 */ /* 0x000fe200078e00ff */
[----:B------:R-:W-:Y:S01]  /*2ea0*/  PRMT R29, R29, 0x7770, RZ ;  /* 0x000077701d1d7816 */ /* 0x000fe200000000ff */
[----:B------:R-:W-:Y:S01]  /*2eb0*/  IMAD.SHL.U32 R31, R8, 0x100, RZ ;  /* 0x00000100081f7824 */ /* 0x000fe200078e00ff */
[----:B------:R-:W2:Y:S02]  /*2ec0*/  LDL.64 R20, [R1+0x88] ;  /* 0x0000880001147983 */ /* 0x000ea40000100a00 */
[----:B------:R-:W-:-:S02]  /*2ed0*/  LOP3.LUT R29, R29, R4, R5, 0xfe, !PT ;  /* 0x000000041d1d7212 */ /* 0x000fc400078efe05 */
[----:B------:R-:W-:Y:S01]  /*2ee0*/  LOP3.LUT R31, R9, R6, R31, 0xfe, !PT ;  /* 0x00000006091f7212 */ /* 0x000fe200078efe1f */
[----:B------:R-:W5:Y:S04]  /*2ef0*/  LDC.64 R4, c[0x3][0x10] ;  /* 0x00c00400ff047b82 */ /* 0x000f680000000a00 */
[----:B------:R0:W-:Y:S04]  /*2f00*/  STL.128 [R1+0x20], R28 ;  /* 0x0000201c01007387 */ /* 0x0001e80000100c00 */
[----:B------:R-:W2:Y:S01]  /*2f10*/  LDL.128 R8, [R1+0x20] ;  /* 0x0000200001087983 */ /* 0x000ea20000100c00 */
[----:B01----:R-:W-:-:S04]  /*2f20*/  LOP3.LUT R23, R3, R25, R2, 0xb8, !PT ;  /* 0x0000001903177212 */ /* 0x003fc800078eb802 */
[----:B------:R-:W-:Y:S01]  /*2f30*/  IADD3 R23, PT, PT, R23, R26, R24 ;  /* 0x0000001a17177210 */ /* 0x000fe20007ffe018 */
[----:B------:R-:W0:Y:S01]  /*2f40*/  LDC.64 R28, c[0x3][0x118] ;  /* 0x00c04600ff1c7b82 */ /* 0x000e220000000a00 */
[----:B-----5:R-:W-:Y:S02]  /*2f50*/  IADD3 R6, PT, PT, -R4, 0x20, RZ ;  /* 0x0000002004067810 */ /* 0x020fe40007ffe1ff */
[----:B------:R-:W-:Y:S01]  /*2f60*/  IADD3 R33, PT, PT, -R5, 0x20, RZ ;  /* 0x0000002005217810 */ /* 0x000fe20007ffe1ff */
[----:B----4-:R-:W-:-:S05]  /*2f70*/  IMAD.IADD R23, R23, 0x1, R16 ;  /* 0x0000000117177824 */ /* 0x010fca00078e0210 */
[----:B------:R-:W-:Y:S02]  /*2f80*/  SHF.L.U32 R4, R23, R4, RZ ;  /* 0x0000000417047219 */ /* 0x000fe400000006ff */
[----:B------:R-:W-:Y:S02]  /*2f90*/  SHF.R.U32.HI R6, RZ, R6, R23 ;  /* 0x00000006ff067219 */ /* 0x000fe40000011617 */
[----:B------:R-:W4:Y:S02]  /*2fa0*/  LDL.64 R22, [R1+0x90] ;  /* 0x0000900001167983 */ /* 0x000f240000100a00 */
[----:B------:R-:W-:-:S04]  /*2fb0*/  IADD3 R31, PT, PT, R6, R4, R25 ;  /* 0x00000004061f7210 */ /* 0x000fc80007ffe019 */
[----:B------:R-:W-:-:S04]  /*2fc0*/  LOP3.LUT R4, R2, R31, R25, 0xb8, !PT ;  /* 0x0000001f02047212 */ /* 0x000fc800078eb819 */
[----:B------:R-:W-:Y:S02]  /*2fd0*/  IADD3 R4, PT, PT, R4, R27, R3 ;  /* 0x0000001b04047210 */ /* 0x000fe40007ffe003 */
[----:B------:R-:W1:Y:S03]  /*2fe0*/  LDC.64 R26, c[0x3][0x18] ;  /* 0x00c00600ff1a7b82 */ /* 0x000e660000000a00 */
        /* <DEDUP_REMOVED lines=23> */
[----:B---3--:R-:W-:-:S05]  /*3160*/  IMAD.IADD R31, R31, 0x1, R12 ;  /* 0x000000011f1f7824 */ /* 0x008fca00078e020c */
        /* <DEDUP_REMOVED lines=66> */
[----:B------:R-:W-:Y:S02]  /*3590*/  PRMT R4, R21, 0x7772, RZ ;  /* 0x0000777215047816 */ /* 0x000fe400000000ff */
[--C-:B------:R-:W-:Y:S02]  /*35a0*/  IADD3 R33, PT, PT, R31, R33, R6.reuse ;  /* 0x000000211f217210 */ /* 0x100fe40007ffe006 */
[----:B------:R-:W-:Y:S01]  /*35b0*/  PRMT R28, R21, 0x7770, RZ ;  /* 0x00007770151c7816 */ /* 0x000fe200000000ff */
[----:B------:R-:W-:Y:S01]  /*35c0*/  IMAD.U32 R4, R4, 0x10000, RZ ;  /* 0x0001000004047824 */ /* 0x000fe200078e00ff */
[----:B------:R-:W-:Y:S01]  /*35d0*/  LOP3.LUT R26, R27, R33, R6, 0xb8, !PT ;  /* 0x000000211b1a7212 */ /* 0x000fe200078eb806 */
[----:B------:R-:W0:Y:S03]  /*35e0*/  LDC.64 R30, c[0x3][0x148] ;  /* 0x00c05200ff1e7b82 */ /* 0x000e260000000a00 */
[----:B------:R-:W-:-:S02]  /*35f0*/  IADD3 R32, PT, PT, R26, R29, R32 ;  /* 0x0000001d1a207210 */ /* 0x000fc40007ffe020 */
[----:B------:R-:W-:Y:S02]  /*3600*/  LOP3.LUT R29, R4, 0xff0000, RZ, 0xc0, !PT ;  /* 0x00ff0000041d7812 */ /* 0x000fe400078ec0ff */
[C---:B------:R-:W-:Y:S02]  /*3610*/  PRMT R26, R21.reuse, 0x7773, RZ ;  /* 0x00007773151a7816 */ /* 0x040fe400000000ff */
[----:B------:R-:W-:-:S03]  /*3620*/  PRMT R4, R21, 0x7771, RZ ;  /* 0x0000777115047816 */ /* 0x000fc600000000ff */
[----:B------:R-:W-:Y:S02]  /*3630*/  IMAD R26, R26, 0x1000000, R29 ;  /* 0x010000001a1a7824 */ /* 0x000fe400078e021d */
[----:B------:R-:W-:-:S05]  /*3640*/  IMAD.SHL.U32 R21, R4, 0x100, RZ ;  /* 0x0000010004157824 */ /* 0x000fca00078e00ff */
[----:B------:R-:W-:Y:S02]  /*3650*/  LOP3.LUT R21, R28, R26, R21, 0xfe, !PT ;  /* 0x0000001a1c157212 */ /* 0x000fe400078efe15 */
        /* <DEDUP_REMOVED lines=9> */
[----:B----4-:R-:W-:Y:S01]  /*36f0*/  IMAD.IADD R27, R5, 0x1, R22 ;  /* 0x00000001051b7824 */ /* 0x010fe200078e0216 */
[----:B------:R-:W-:-:S04]  /*3700*/  PRMT R5, R23, 0x7772, RZ ;  /* 0x0000777217057816 */ /* 0x000fc800000000ff */
[----:B------:R-:W-:Y:S02]  /*3710*/  SHF.L.U32 R37, R27, R28, RZ ;  /* 0x0000001c1b257219 */ /* 0x000fe400000006ff */
[----:B------:R-:W-:Y:S01]  /*3720*/  SHF.R.U32.HI R27, RZ, R26, R27 ;  /* 0x0000001aff1b7219 */ /* 0x000fe2000001161b */
[----:B------:R-:W-:-:S03]  /*3730*/  IMAD.U32 R26, R5, 0x10000, RZ ;  /* 0x00010000051a7824 */ /* 0x000fc600078e00ff */
[----:B------:R-:W-:Y:S02]  /*3740*/  IADD3 R5, PT, PT, R27, R37, R4 ;  /* 0x000000251b057210 */ /* 0x000fe40007ffe004 */
[----:B------:R-:W-:Y:S02]  /*3750*/  LOP3.LUT R28, R26, 0xff0000, RZ, 0xc0, !PT ;  /* 0x00ff00001a1c7812 */ /* 0x000fe400078ec0ff */
[C---:B------:R-:W-:Y:S02]  /*3760*/  PRMT R27, R23.reuse, 0x7773, RZ ;  /* 0x00007773171b7816 */ /* 0x040fe400000000ff */
[C---:B------:R-:W-:Y:S02]  /*3770*/  PRMT R26, R23.reuse, 0x7771, RZ ;  /* 0x00007771171a7816 */ /* 0x040fe400000000ff */
[----:B------:R-:W-:Y:S01]  /*3780*/  PRMT R23, R23, 0x7770, RZ ;  /* 0x0000777017177816 */ /* 0x000fe200000000ff */
[----:B------:R-:W-:Y:S02]  /*3790*/  IMAD R27, R27, 0x1000000, R28 ;  /* 0x010000001b1b7824 */ /* 0x000fe400078e021c */
        /* <DEDUP_REMOVED lines=373> */
[----:B------:R-:W-:-:S05]  /*4ef0*/  IADD3 R10, PT, PT, R10, R15, R8 ;  /* 0x0000000f0a0a7210 */ /* 0x000fca0007ffe008 */
        /* <DEDUP_REMOVED lines=12> */
[----:B------:R-:W-:Y:S01]  /*4fc0*/  LOP3.LUT R4, R8, R11, R27, 0x2d, !PT ;  /* 0x0000000b08047212 */ /* 0x000fe200078e2d1b */
[----:B------:R4:W-:Y:S03]  /*4fd0*/  STL.128 [R1+0x30], R20 ;  /* 0x0000301401007387 */ /* 0x0009e60000100c00 */
[----:B------:R-:W-:-:S05]  /*4fe0*/  IADD3 R4, PT, PT, R4, R5, R6 ;  /* 0x0000000504047210 */ /* 0x000fca0007ffe006 */
[----:B------:R-:W-:Y:S01]  /*4ff0*/  IMAD.IADD R4, R4, 0x1, R9 ;  /* 0x0000000104047824 */ /* 0x000fe200078e0209 */
[----:B------:R-:W-:-:S04]  /*5000*/  IADD3 R9, PT, PT, -R13, 0x20, RZ ;  /* 0x000000200d097810 */ /* 0x000fc80007ffe1ff */
[----:B------:R-:W-:Y:S02]  /*5010*/  SHF.L.U32 R5, R4, R13, RZ ;  /* 0x0000000d04057219 */ /* 0x000fe400000006ff */
[----:B------:R-:W-:-:S04]  /*5020*/  SHF.R.U32.HI R4, RZ, R9, R4 ;  /* 0x00000009ff047219 */ /* 0x000fc80000011604 */
[----:B------:R-:W-:Y:S01]  /*5030*/  IADD3 R4, PT, PT, R4, R5, R11 ;  /* 0x0000000504047210 */ /* 0x000fe20007ffe00b */
[----:B------:R-:W-:Y:S02]  /*5040*/  IMAD.IADD R24, R24, 0x1, R27 ;  /* 0x0000000118187824 */ /* 0x000fe400078e021b */
[----:B------:R-:W-:Y:S02]  /*5050*/  IMAD.IADD R3, R3, 0x1, R8 ;  /* 0x0000000103037824 */ /* 0x000fe400078e0208 */
[----:B------:R-:W-:Y:S02]  /*5060*/  IMAD.IADD R25, R25, 0x1, R4 ;  /* 0x0000000119197824 */ /* 0x000fe400078e0204 */
[----:B------:R-:W-:Y:S02]  /*5070*/  IMAD.IADD R2, R2, 0x1, R11 ;  /* 0x0000000102027824 */ /* 0x000fe400078e020b */
[----:B----4-:R-:W-:-:S07]  /*5080*/  IMAD.MOV.U32 R4, RZ, RZ, RZ ;  /* 0x000000ffff047224 */ /* 0x010fce00078e00ff */
.L_x_5:
[----:B------:R-:W-:Y:S05]  /*5090*/  @P0 BRA `(.L_x_6) ;  /* 0xffffffd800540947 */ /* 0x000fea000383ffff */
.L_x_4:
[----:B------:R-:W4:Y:S01]  /*50a0*/  LDL.64 R14, [R1+0x58] ;  /* 0x00005800010e7983 */ /* 0x000f220000100a00 */
[----:B------:R-:W5:Y:S03]  /*50b0*/  LDC.64 R28, c[0x3][0x110] ;  /* 0x00c04400ff1c7b82 */ /* 0x000f660000000a00 */
[----:B------:R-:W3:Y:S04]  /*50c0*/  LDL.64 R10, [R1+0x60] ;  /* 0x00006000010a7983 */ /* 0x000ee80000100a00 */
[----:B------:R-:W5:Y:S04]  /*50d0*/  LDL.64 R18, [R1+0x68] ;  /* 0x0000680001127983 */ /* 0x000f680000100a00 */
[----:B------:R-:W5:Y:S04]  /*50e0*/  LDL.64 R16, [R1+0x70] ;  /* 0x0000700001107983 */ /* 0x000f680000100a00 */
[----:B------:R-:W5:Y:S04]  /*50f0*/  LDL.64 R20, [R1+0x78] ;  /* 0x0000780001147983 */ /* 0x000f680000100a00 */
[----:B--2---:R-:W2:Y:S01]  /*5100*/  LDL.64 R4, [R1+0x80] ;  /* 0x0000800001047983 */ /* 0x004ea20000100a00 */
[----:B01----:R-:W-:Y:S01]  /*5110*/  LOP3.LUT R31, R3, R25, R2, 0xb8, !PT ;  /* 0x00000019031f7212 */ /* 0x003fe200078eb802 */
[----:B------:R-:W0:Y:S01]  /*5120*/  LDCU.64 UR4, c[0x4][URZ] ;  /* 0x01000000ff0477ac */ /* 0x000e220008000a00 */
[----:B----4-:R-:W-:-:S02]  /*5130*/  PRMT R0, R15, 0x7772, RZ ;  /* 0x000077720f007816 */ /* 0x010fc400000000ff */
[----:B---3--:R-:W-:-:S03]  /*5140*/  PRMT R8, R11, 0x7772, RZ ;  /* 0x000077720b087816 */ /* 0x008fc600000000ff */
[----:B------:R-:W-:Y:S01]  /*5150*/  IMAD.U32 R6, R0, 0x10000, RZ ;  /* 0x0001000000067824 */ /* 0x000fe200078e00ff */
[----:B------:R-:W-:Y:S01]  /*5160*/  PRMT R0, R15, 0x7773, RZ ;  /* 0x000077730f007816 */ /* 0x000fe200000000ff */
[----:B------:R-:W-:-:S03]  /*5170*/  IMAD.U32 R12, R8, 0x10000, RZ ;  /* 0x00010000080c7824 */ /* 0x000fc600078e00ff */
[----:B------:R-:W-:Y:S02]  /*5180*/  LOP3.LUT R9, R6, 0xff0000, RZ, 0xc0, !PT ;  /* 0x00ff000006097812 */ /* 0x000fe400078ec0ff */
[C---:B------:R-:W-:Y:S02]  /*5190*/  PRMT R8, R11.reuse, 0x7773, RZ ;  /* 0x000077730b087816 */ /* 0x040fe400000000ff */
[----:B------:R-:W-:Y:S01]  /*51a0*/  LOP3.LUT R13, R12, 0xff0000, RZ, 0xc0, !PT ;  /* 0x00ff00000c0d7812 */ /* 0x000fe200078ec0ff */
[----:B------:R-:W-:Y:S01]  /*51b0*/  IMAD R9, R0, 0x1000000, R9 ;  /* 0x0100000000097824 */ /* 0x000fe200078e0209 */
[----:B------:R-:W-:Y:S02]  /*51c0*/  PRMT R6, R11, 0x7771, RZ ;  /* 0x000077710b067816 */ /* 0x000fe400000000ff */
[----:B------:R-:W-:Y:S01]  /*51d0*/  PRMT R0, R15, 0x7771, RZ ;  /* 0x000077710f007816 */ /* 0x000fe200000000ff */
[----:B------:R-:W-:Y:S01]  /*51e0*/  IMAD R8, R8, 0x1000000, R13 ;  /* 0x0100000008087824 */ /* 0x000fe200078e020d */
[----:B------:R-:W-:Y:S01]  /*51f0*/  PRMT R12, R11, 0x7770, RZ ;  /* 0x000077700b0c7816 */ /* 0x000fe200000000ff */
[----:B------:R-:W-:Y:S01]  /*5200*/  IMAD.SHL.U32 R11, R6, 0x100, RZ ;  /* 0x00000100060b7824 */ /* 0x000fe200078e00ff */
[----:B------:R-:W-:Y:S01]  /*5210*/  PRMT R15, R15, 0x7770, RZ ;  /* 0x000077700f0f7816 */ /* 0x000fe200000000ff */
[----:B------:R-:W-:-:S03]  /*5220*/  IMAD.SHL.U32 R0, R0, 0x100, RZ ;  /* 0x0000010000007824 */ /* 0x000fc600078e00ff */
[----:B------:R-:W-:Y:S01]  /*5230*/  LOP3.LUT R11, R12, R8, R11, 0xfe, !PT ;  /* 0x000000080c0b7212 */ /* 0x000fe200078efe0b */
[----:B------:R-:W-:Y:S01]  /*5240*/  IMAD.MOV.U32 R8, RZ, RZ, R14 ;  /* 0x000000ffff087224 */ /* 0x000fe200078e000e */
[----:B------:R-:W-:-:S05]  /*5250*/  LOP3.LUT R9, R15, R9, R0, 0xfe, !PT ;  /* 0x000000090f097212 */ /* 0x000fca00078efe00 */
[----:B------:R1:W-:Y:S04]  /*5260*/  STL.128 [R1], R8 ;  /* 0x0000000801007387 */ /* 0x0003e80000100c00 */
[----:B------:R-:W3:Y:S01]  /*5270*/  LDL.128 R12, [R1] ;  /* 0x00000000010c7983 */ /* 0x000ee20000100c00 */
[----:B-----5:R-:W-:Y:S02]  /*5280*/  PRMT R0, R19, 0x7772, RZ ;  /* 0x0000777213007816 */ /* 0x020fe400000000ff */
[----:B------:R-:W-:-:S03]  /*5290*/  PRMT R22, R17, 0x7772, RZ ;  /* 0x0000777211167816 */ /* 0x000fc600000000ff */
[----:B------:R-:W-:Y:S01]  /*52a0*/  IMAD.U32 R6, R0, 0x10000, RZ ;  /* 0x0001000000067824 */ /* 0x000fe200078e00ff */
[----:B------:R-:W-:Y:S01]  /*52b0*/  PRMT R0, R19, 0x7773, RZ ;  /* 0x0000777313007816 */ /* 0x000fe200000000ff */
[----:B------:R-:W-:Y:S01]  /*52c0*/  IMAD.U32 R26, R22, 0x10000, RZ ;  /* 0x00010000161a7824 */ /* 0x000fe200078e00ff */
[C---:B------:R-:W-:Y:S02]  /*52d0*/  PRMT R22, R17.reuse, 0x7773, RZ ;  /* 0x0000777311167816 */ /* 0x040fe400000000ff */
[----:B------:R-:W-:Y:S01]  /*52e0*/  LOP3.LUT R23, R6, 0xff0000, RZ, 0xc0, !PT ;  /* 0x00ff000006177812 */ /* 0x000fe200078ec0ff */
[----:B-1----:R-:W-:Y:S01]  /*52f0*/  IMAD.MOV.U32 R10, RZ, RZ, R16 ;  /* 0x000000ffff0a7224 */ /* 0x002fe200078e0010 */
        /* <DEDUP_REMOVED lines=22> */
[----:B-1----:R-:W-:Y:S01]  /*5460*/  PRMT R9, R5, 0x7771, RZ ;  /* 0x0000777105097816 */ /* 0x002fe200000000ff */
[----:B------:R-:W-:Y:S01]  /*5470*/  IMAD R0, R0, 0x1000000, R23 ;  /* 0x0100000000007824 */ /* 0x000fe200078e0217 */
[C---:B------:R-:W-:Y:S01]  /*5480*/  PRMT R6, R21.reuse, 0x7771, RZ ;  /* 0x0000777115067816 */ /* 0x040fe200000000ff */
[----:B------:R-:W-:Y:S01]  /*5490*/  IMAD R22, R22, 0x1000000, R27 ;  /* 0x0100000016167824 */ /* 0x000fe200078e021b */
[----:B------:R-:W-:Y:S01]  /*54a0*/  PRMT R8, R21, 0x7770, RZ ;  /* 0x0000777015087816 */ /* 0x000fe200000000ff */
[----:B------:R-:W-:Y:S01]  /*54b0*/  IMAD.SHL.U32 R9, R9, 0x100, RZ ;  /* 0x0000010009097824 */ /* 0x000fe200078e00ff */
[----:B------:R-:W-:Y:S01]  /*54c0*/  PRMT R23, R5, 0x7770, RZ ;  /* 0x0000777005177816 */ /* 0x000fe200000000ff */
[----:B------:R-:W-:Y:S01]  /*54d0*/  IMAD.SHL.U32 R21, R6, 0x100, RZ ;  /* 0x0000010006157824 */ /* 0x000fe200078e00ff */
[----:B------:R-:W1:Y:S02]  /*54e0*/  LDC.64 R26, c[0x3][0x10] ;  /* 0x00c00400ff1a7b82 */ /* 0x000e640000000a00 */
[----:B------:R-:W-:Y:S01]  /*54f0*/  LOP3.LUT R23, R23, R22, R9, 0xfe, !PT ;  /* 0x0000001617177212 */ /* 0x000fe200078efe09 */
[----:B------:R-:W-:Y:S01]  /*5500*/  IMAD.MOV.U32 R22, RZ, RZ, R4 ;  /* 0x000000ffff167224 */ /* 0x000fe200078e0004 */
[----:B------:R-:W-:Y:S01]  /*5510*/  LOP3.LUT R21, R8, R0, R21, 0xfe, !PT ;  /* 0x0000000008157212 */ /* 0x000fe200078efe15 */
[----:B------:R-:W2:Y:S04]  /*5520*/  LDL.64 R4, [R1+0x88] ;  /* 0x0000880001047983 */ /* 0x000ea80000100a00 */
[----:B------:R5:W-:Y:S04]  /*5530*/  STL.128 [R1+0x20], R20 ;  /* 0x0000201401007387 */ /* 0x000be80000100c00 */
[----:B------:R-:W2:Y:S01]  /*5540*/  LDL.128 R8, [R1+0x20] ;  /* 0x0000200001087983 */ /* 0x000ea20000100c00 */
[----:B------:R-:W-:-:S02]  /*5550*/  IADD3 R31, PT, PT, R31, R28, R24 ;  /* 0x0000001c1f1f7210 */ /* 0x000fc40007ffe018 */
[----:B-1----:R-:W-:Y:S01]  /*5560*/  IADD3 R6, PT, PT, -R26, 0x20, RZ ;  /* 0x000000201a067810 */ /* 0x002fe20007ffe1ff */
[----:B-----5:R-:W1:Y:S01]  /*5570*/  LDC.64 R22, c[0x3][0x118] ;  /* 0x00c04600ff167b82 */ /* 0x020e620000000a00 */
[----:B------:R-:W-:Y:S01]  /*5580*/  IADD3 R21, PT, PT, -R27, 0x20, RZ ;  /* 0x000000201b157810 */ /* 0x000fe20007ffe1ff */
[----:B---3--:R-:W-:-:S05]  /*5590*/  IMAD.IADD R31, R31, 0x1, R12 ;  /* 0x000000011f1f7824 */ /* 0x008fca00078e020c */
[----:B------:R-:W-:Y:S02]  /*55a0*/  SHF.L.U32 R0, R31, R26, RZ ;  /* 0x0000001a1f007219 */ /* 0x000fe400000006ff */
[----:B------:R-:W-:-:S04]  /*55b0*/  SHF.R.U32.HI R31, RZ, R6, R31 ;  /* 0x00000006ff1f7219 */ /* 0x000fc8000001161f */
[----:B------:R-:W-:-:S04]  /*55c0*/  IADD3 R0, PT, PT, R31, R0, R25 ;  /* 0x000000001f007210 */ /* 0x000fc80007ffe019 */
[----:B------:R-:W-:-:S04]  /*55d0*/  LOP3.LUT R6, R2, R0, R25, 0xb8, !PT ;  /* 0x0000000002067212 */ /* 0x000fc800078eb819 */
[----:B------:R-:W-:Y:S02]  /*55e0*/  IADD3 R6, PT, PT, R6, R29, R3 ;  /* 0x0000001d06067210 */ /* 0x000fe40007ffe003 */
[----:B------:R-:W3:Y:S03]  /*55f0*/  LDC.64 R28, c[0x3][0x18] ;  /* 0x00c00600ff1c7b82 */ /* 0x000ee60000000a00 */
[----:B------:R-:W-:-:S05]  /*5600*/  IMAD.IADD R6, R6, 0x1, R13 ;  /* 0x0000000106067824 */ /* 0x000fca00078e020d */
[----:B------:R-:W-:Y:S02]  /*5610*/  SHF.L.U32 R31, R6, R27, RZ ;  /* 0x0000001b061f7219 */ /* 0x000fe400000006ff */
[----:B------:R-:W-:-:S04]  /*5620*/  SHF.R.U32.HI R6, RZ, R21, R6 ;  /* 0x00000015ff067219 */ /* 0x000fc80000011606 */
[----:B------:R-:W-:-:S04]  /*5630*/  IADD3 R31, PT, PT, R6, R31, R0 ;  /* 0x0000001f061f7210 */ /* 0x000fc80007ffe000 */
[----:B------:R-:W-:-:S04]  /*5640*/  LOP3.LUT R21, R25, R31, R0, 0xb8, !PT ;  /* 0x0000001f19157212 */ /* 0x000fc800078eb800 */
[----:B-1----:R-:W-:Y:S02]  /*5650*/  IADD3 R21, PT, PT, R21, R22, R2 ;  /* 0x0000001615157210 */ /* 0x002fe40007ffe002 */
[----:B---3--:R-:W-:-:S03]  /*5660*/  IADD3 R6, PT, PT, -R28, 0x20, RZ ;  /* 0x000000201c067810 */ /* 0x008fc60007ffe1ff */
[----:B------:R-:W-:-:S05]  /*5670*/  IMAD.IADD R21, R21, 0x1, R14 ;  /* 0x0000000115157824 */ /* 0x000fca00078e020e */
[----:B------:R-:W-:Y:S02]  /*5680*/  SHF.L.U32 R28, R21, R28, RZ ;  /* 0x0000001c151c7219 */ /* 0x000fe400000006ff */
[----:B------:R-:W-:Y:S02]  /*5690*/  SHF.R.U32.HI R35, RZ, R6, R21 ;  /* 0x00000006ff237219 */ /* 0x000fe40000011615 */
[----:B------:R-:W1:Y:S02]  /*56a0*/  LDC.64 R20, c[0x3][0x120] ;  /* 0x00c04800ff147b82 */ /* 0x000e640000000a00 */
[----:B------:R-:W-:-:S04]  /*56b0*/  IADD3 R35, PT, PT, R35, R28, R31 ;  /* 0x0000001c23237210 */ /* 0x000fc80007ffe01f */
[----:B------:R-:W-:-:S04]  /*56c0*/  LOP3.LUT R6, R0, R35, R31, 0xb8, !PT ;  /* 0x0000002300067212 */ /* 0x000fc800078eb81f */
[----:B------:R-:W-:Y:S02]  /*56d0*/  IADD3 R6, PT, PT, R6, R23, R25 ;  /* 0x0000001706067210 */ /* 0x000fe40007ffe019 */
[----:B------:R-:W3:Y:S01]  /*56e0*/  LDC.64 R22, c[0x3][0x20] ;  /* 0x00c00800ff167b82 */ /* 0x000ee20000000a00 */
[----:B------:R-:W-:Y:S02]  /*56f0*/  IADD3 R27, PT, PT, -R29, 0x20, RZ ;  /* 0x000000201d1b7810 */ /* 0x000fe40007ffe1ff */
[----:B------:R-:W-:-:S05]  /*5700*/  IMAD.IADD R6, R6, 0x1, R15 ;  /* 0x0000000106067824 */ /* 0x000fca00078e020f */
[----:B------:R-:W-:Y:S02]  /*5710*/  SHF.L.U32 R26, R6, R29, RZ ;  /* 0x0000001d061a7219 */ /* 0x000fe400000006ff */
[----:B------:R-:W-:-:S04]  /*5720*/  SHF.R.U32.HI R6, RZ, R27, R6 ;  /* 0x0000001bff067219 */ /* 0x000fc80000011606 */
[----:B------:R-:W-:-:S04]  /*5730*/  IADD3 R6, PT, PT, R6, R26, R35 ;  /* 0x0000001a06067210 */ /* 0x000fc80007ffe023 */
[----:B------:R-:W-:-:S04]  /*5740*/  LOP3.LUT R27, R31, R6, R35, 0xb8, !PT ;  /* 0x000000061f1b7212 */ /* 0x000fc800078eb823 */
[----:B-1----:R-:W-:Y:S02]  /*5750*/  IADD3 R27, PT, PT, R27, R20, R0 ;  /* 0x000000141b1b7210 */ /* 0x002fe40007ffe000 */
[----:B---3--:R-:W-:-:S03]  /*5760*/  IADD3 R0, PT, PT, -R22, 0x20, RZ ;  /* 0x0000002016007810 */ /* 0x008fc60007ffe1ff */
[----:B----4-:R-:W-:-:S05]  /*5770*/  IMAD.IADD R27, R27, 0x1, R16 ;  /* 0x000000011b1b7824 */ /* 0x010fca00078e0210 */
[----:B------:R-:W-:Y:S02]  /*5780*/  SHF.L.U32 R33, R27, R22, RZ ;  /* 0x000000161b217219 */ /* 0x000fe400000006ff */
[----:B------:R-:W-:-:S04]  /*5790*/  SHF.R.U32.HI R27, RZ, R0, R27 ;  /* 0x00000000ff1b7219 */ /* 0x000fc8000001161b */
[--C-:B------:R-:W-:Y:S02]  /*57a0*/  IADD3 R33, PT, PT, R27, R33, R6.reuse ;  /* 0x000000211b217210 */ /* 0x100fe40007ffe006 */
[----:B------:R-:W1:Y:S02]  /*57b0*/  LDC.64 R26, c[0x3][0x128] ;  /* 0x00c04a00ff1a7b82 */ /* 0x000e640000000a00 */
[----:B------:R-:W-:-:S04]  /*57c0*/  LOP3.LUT R0, R35, R33, R6, 0xb8, !PT ;  /* 0x0000002123007212 */ /* 0x000fc800078eb806 */
[----:B------:R-:W-:Y:S02]  /*57d0*/  IADD3 R0, PT, PT, R0, R21, R31 ;  /* 0x0000001500007210 */ /* 0x000fe40007ffe01f */
[----:B------:R-:W3:Y:S01]  /*57e0*/  LDC.64 R20, c[0x3][0x28] ;  /* 0x00c00a00ff147b82 */ /* 0x000ee20000000a00 */
[----:B------:R-:W-:Y:S02]  /*57f0*/  IADD3 R29, PT, PT, -R23, 0x20, RZ ;  /* 0x00000020171d7810 */ /* 0x000fe40007ffe1ff */
[----:B------:R-:W-:-:S05]  /*5800*/  IMAD.IADD R0, R0, 0x1, R17 ;  /* 0x0000000100007824 */ /* 0x000fca00078e0211 */
[----:B------:R-:W-:Y:S02]  /*5810*/  SHF.L.U32 R22, R0, R23, RZ ;  /* 0x0000001700167219 */ /* 0x000fe400000006ff */
[----:B------:R-:W-:Y:S02]  /*5820*/  SHF.R.U32.HI R0, RZ, R29, R0 ;  /* 0x0000001dff007219 */ /* 0x000fe40000011600 */
[----:B------:R-:W4:Y:S02]  /*5830*/  LDC.64 R28, c[0x3][0x30] ;  /* 0x00c00c00ff1c7b82 */ /* 0x000f240000000a00 */
        /* <DEDUP_REMOVED lines=11> */
[----:B------:R-:W-:-:S03]  /*58f0*/  IADD3 R27, PT, PT, -R21, 0x20, RZ ;  /* 0x00000020151b7810 */ /* 0x000fc60007ffe1ff */
[----:B------:R-:W-:-:S05]  /*5900*/  IMAD.IADD R20, R20, 0x1, R19 ;  /* 0x0000000114147824 */ /* 0x000fca00078e0213 */
[----:B------:R-:W-:Y:S02]  /*5910*/  SHF.L.U32 R6, R20, R21, RZ ;  /* 0x0000001514067219 */ /* 0x000fe400000006ff */
[----:B------:R-:W-:Y:S02]  /*5920*/  SHF.R.U32.HI R20, RZ, R27, R20 ;  /* 0x0000001bff147219 */ /* 0x000fe40000011614 */
[----:B------:R-:W3:Y:S02]  /*5930*/  LDC.64 R26, c[0x3][0x38] ;  /* 0x00c00e00ff1a7b82 */ /* 0x000ee40000000a00 */
[----:B------:R-:W-:-:S04]  /*5940*/  IADD3 R6, PT, PT, R20, R6, R31 ;  /* 0x0000000614067210 */ /* 0x000fc80007ffe01f */
[----:B------:R-:W-:-:S04]  /*5950*/  LOP3.LUT R20, R0, R6, R31, 0xb8, !PT ;  /* 0x0000000600147212 */ /* 0x000fc800078eb81f */
[----:B-1----:R-:W-:Y:S02]  /*5960*/  IADD3 R33, PT, PT, R20, R22, R33 ;  /* 0x0000001614217210 */ /* 0x002fe40007ffe021 */
[----:B----4-:R-:W-:-:S03]  /*5970*/  IADD3 R20, PT, PT, -R28, 0x20, RZ ;  /* 0x000000201c147810 */ /* 0x010fc60007ffe1ff */
[----:B--2---:R-:W-:-:S05]  /*5980*/  IMAD.IADD R33, R33, 0x1, R8 ;  /* 0x0000000121217824 */ /* 0x004fca00078e0208 */
[----:B------:R-:W-:Y:S02]  /*5990*/  SHF.L.U32 R21, R33, R28, RZ ;  /* 0x0000001c21157219 */ /* 0x000fe400000006ff */
[----:B------:R-:W-:-:S04]  /*59a0*/  SHF.R.U32.HI R33, RZ, R20, R33 ;  /* 0x00000014ff217219 */ /* 0x000fc80000011621 */
[--C-:B------:R-:W-:Y:S02]  /*59b0*/  IADD3 R33, PT, PT, R33, R21, R6.reuse ;  /* 0x0000001521217210 */ /* 0x100fe40007ffe006 */
[----:B------:R-:W1:Y:S02]  /*59c0*/  LDC.64 R20, c[0x3][0x138] ;  /* 0x00c04e00ff147b82 */ /* 0x000e640000000a00 */
        /* <DEDUP_REMOVED lines=9> */
[----:B---3--:R-:W-:Y:S01]  /*5a60*/  IADD3 R20, PT, PT, -R26, 0x20, RZ ;  /* 0x000000201a147810 */ /* 0x008fe20007ffe1ff */
[----:B------:R-:W1:Y:S02]  /*5a70*/  LDC.64 R22, c[0x3][0x140] ;  /* 0x00c05000ff167b82 */ /* 0x000e640000000a00 */
[----:B------:R-:W-:-:S05]  /*5a80*/  IMAD.IADD R31, R31, 0x1, R10 ;  /* 0x000000011f1f7824 */ /* 0x000fca00078e020a */
[----:B------:R-:W-:Y:S02]  /*5a90*/  SHF.L.U32 R29, R31, R26, RZ ;  /* 0x0000001a1f1d7219 */ /* 0x000fe400000006ff */
[----:B------:R-:W-:-:S04]  /*5aa0*/  SHF.R.U32.HI R31, RZ, R20, R31 ;  /* 0x00000014ff1f7219 */ /* 0x000fc8000001161f */
[----:B------:R-:W-:-:S04]  /*5ab0*/  IADD3 R29, PT, PT, R31, R29, R0 ;  /* 0x0000001d1f1d7210 */ /* 0x000fc80007ffe000 */
[----:B------:R-:W-:-:S04]  /*5ac0*/  LOP3.LUT R20, R33, R29, R0, 0xb8, !PT ;  /* 0x0000001d21147212 */ /* 0x000fc800078eb800 */
[----:B------:R-:W-:Y:S02]  /*5ad0*/  IADD3 R6, PT, PT, R20, R21, R6 ;  /* 0x0000001514067210 */ /* 0x000fe40007ffe006 */
[----:B------:R-:W2:Y:S01]  /*5ae0*/  LDC.64 R20, c[0x3][0x40] ;  /* 0x00c01000ff147b82 */ /* 0x000ea20000000a00 */
[----:B------:R-:W-:Y:S02]  /*5af0*/  IADD3 R31, PT, PT, -R27, 0x20, RZ ;  /* 0x000000201b1f7810 */ /* 0x000fe40007ffe1ff */
[----:B------:R-:W-:-:S05]  /*5b00*/  IMAD.IADD R6, R6, 0x1, R11 ;  /* 0x0000000106067824 */ /* 0x000fca00078e020b */
[----:B------:R-:W-:Y:S02]  /*5b10*/  SHF.L.U32 R28, R6, R27, RZ ;  /* 0x0000001b061c7219 */ /* 0x000fe400000006ff */
[----:B------:R-:W-:-:S04]  /*5b20*/  SHF.R.U32.HI R6, RZ, R31, R6 ;  /* 0x0000001fff067219 */ /* 0x000fc80000011606 */
[----:B------:R-:W-:-:S04]  /*5b30*/  IADD3 R28, PT, PT, R6, R28, R29 ;  /* 0x0000001c061c7210 */ /* 0x000fc80007ffe01d */
[----:B------:R-:W-:-:S04]  /*5b40*/  LOP3.LUT R6, R0, R28, R29, 0xb8, !PT ;  /* 0x0000001c00067212 */ /* 0x000fc800078eb81d */
[----:B-1----:R-:W-:Y:S02]  /*5b50*/  IADD3 R33, PT, PT, R6, R22, R33 ;  /* 0x0000001606217210 */ /* 0x002fe40007ffe021 */
[----:B------:R-:W-:-:S03]  /*5b60*/  PRMT R6, R5, 0x7772, RZ ;  /* 0x0000777205067816 */ /* 0x000fc600000000ff */
[----:B------:R-:W-:Y:S01]  /*5b70*/  IMAD.IADD R33, R33, 0x1, R4 ;  /* 0x0000000121217824 */ /* 0x000fe200078e0204 */
[----:B--2---:R-:W-:Y:S01]  /*5b80*/  IADD3 R22, PT, PT, -R20, 0x20, RZ ;  /* 0x0000002014167810 */ /* 0x004fe20007ffe1ff */
[----:B------:R-:W-:-:S03]  /*5b90*/  IMAD.U32 R6, R6, 0x10000, RZ ;  /* 0x0001000006067824 */ /* 0x000fc600078e00ff */
[----:B------:R-:W-:Y:S02]  /*5ba0*/  SHF.L.U32 R31, R33, R20, RZ ;  /* 0x00000014211f7219 */ /* 0x000fe400000006ff */
[----:B------:R-:W-:Y:S02]  /*5bb0*/  SHF.R.U32.HI R33, RZ, R22, R33 ;  /* 0x00000016ff217219 */ /* 0x000fe40000011621 */
[----:B------:R-:W-:Y:S02]  /*5bc0*/  LOP3.LUT R27, R6, 0xff0000, RZ, 0xc0, !PT ;  /* 0x00ff0000061b7812 */ /* 0x000fe400078ec0ff */
[C---:B------:R-:W-:Y:S02]  /*5bd0*/  PRMT R20, R5.reuse, 0x7773, RZ ;  /* 0x0000777305147816 */ /* 0x040fe400000000ff */
[----:B------:R-:W-:Y:S02]  /*5be0*/  PRMT R6, R5, 0x7771, RZ ;  /* 0x0000777105067816 */ /* 0x000fe400000000ff */
[--C-:B------:R-:W-:Y:S01]  /*5bf0*/  IADD3 R31, PT, PT, R33, R31, R28.reuse ;  /* 0x0000001f211f7210 */ /* 0x100fe20007ffe01c */
[----:B------:R-:W-:Y:S01]  /*5c00*/  IMAD R20, R20, 0x1000000, R27 ;  /* 0x0100000014147824 */ /* 0x000fe200078e021b */
[----:B------:R-:W-:Y:S01]  /*5c10*/  PRMT R22, R5, 0x7770, RZ ;  /* 0x0000777005167816 */ /* 0x000fe200000000ff */
[----:B------:R-:W-:Y:S01]  /*5c20*/  IMAD.SHL.U32 R5, R6, 0x100, RZ ;  /* 0x0000010006057824 */ /* 0x000fe200078e00ff */
[----:B------:R-:W-:Y:S01]  /*5c30*/  LOP3.LUT R6, R29, R31, R28, 0xb8, !PT ;  /* 0x0000001f1d067212 */ /* 0x000fe200078eb81c */
[----:B------:R-:W1:Y:S03]  /*5c40*/  LDC.64 R26, c[0x3][0x148] ;  /* 0x00c05200ff1a7b82 */ /* 0x000e660000000a00 */
[----:B------:R-:W-:-:S02]  /*5c50*/  LOP3.LUT R5, R22, R20, R5, 0xfe, !PT ;  /* 0x0000001416057212 */ /* 0x000fc400078efe05 */
[----:B------:R-:W-:Y:S02]  /*5c60*/  IADD3 R6, PT, PT, R6, R23, R0 ;  /* 0x0000001706067210 */ /* 0x000fe40007ffe000 */
[----:B------:R-:W-:Y:S01]  /*5c70*/  IADD3 R33, PT, PT, -R21, 0x20, RZ ;  /* 0x0000002015217810 */ /* 0x000fe20007ffe1ff */
[----:B------:R-:W2:Y:S02]  /*5c80*/  LDC.64 R22, c[0x3][0x48] ;  /* 0x00c01200ff167b82 */ /* 0x000ea40000000a00 */
[----:B------:R-:W-:-:S05]  /*5c90*/  IMAD.IADD R6, R6, 0x1, R5 ;  /* 0x0000000106067824 */ /* 0x000fca00078e0205 */
[----:B------:R-:W-:Y:S02]  /*5ca0*/  SHF.L.U32 R0, R6, R21, RZ ;  /* 0x0000001506007219 */ /* 0x000fe400000006ff */
[----:B------:R-:W-:-:S04]  /*5cb0*/  SHF.R.U32.HI R6, RZ, R33, R6 ;  /* 0x00000021ff067219 */ /* 0x000fc80000011606 */
[----:B------:R-:W-:-:S04]  /*5cc0*/  IADD3 R0, PT, PT, R6, R0, R31 ;  /* 0x0000000006007210 */ /* 0x000fc80007ffe01f */
[----:B------:R-:W-:Y:S01]  /*5cd0*/  LOP3.LUT R20, R28, R0, R31, 0xb8, !PT ;  /* 0x000000001c147212 */ /* 0x000fe200078eb81f */
[----:B------:R-:W-:-:S03]  /*5ce0*/  IMAD.SHL.U32 R6, R34, 0x8, RZ ;  /* 0x0000000822067824 */ /* 0x000fc600078e00ff */
[----:B-1----:R-:W-:Y:S02]  /*5cf0*/  IADD3 R29, PT, PT, R20, R26, R29 ;  /* 0x0000001a141d7210 */ /* 0x002fe40007ffe01d */
[----:B--2---:R-:W-:-:S03]  /*5d00*/  IADD3 R20, PT, PT, -R22, 0x20, RZ ;  /* 0x0000002016147810 */ /* 0x004fc60007ffe1ff */
[----:B------:R-:W-:-:S05]  /*5d10*/  IMAD.IADD R29, R29, 0x1, R6 ;  /* 0x000000011d1d7824 */ /* 0x000fca00078e0206 */
[----:B------:R-:W-:Y:S02]  /*5d20*/  SHF.L.U32 R21, R29, R22, RZ ;  /* 0x000000161d157219 */ /* 0x000fe400000006ff */
[----:B------:R-:W-:-:S04]  /*5d30*/  SHF.R.U32.HI R29, RZ, R20, R29 ;  /* 0x00000014ff1d7219 */ /* 0x000fc8000001161d */
[--C-:B------:R-:W-:Y:S02]  /*5d40*/  IADD3 R29, PT, PT, R29, R21, R0.reuse ;  /* 0x000000151d1d7210 */ /* 0x100fe40007ffe000 */
[----:B------:R-:W1:Y:S02]  /*5d50*/  LDC.64 R20, c[0x3][0x150] ;  /* 0x00c05400ff147b82 */ /* 0x000e640000000a00 */
        /* <DEDUP_REMOVED lines=9> */
[----:B-1----:R-:W-:-:S05]  /*5df0*/  IADD3 R20, PT, PT, R22, R20, R31 ;  /* 0x0000001416147210 */ /* 0x002fca0007ffe01f */
[----:B------:R-:W-:Y:S01]  /*5e00*/  IMAD.IADD R23, R20, 0x1, R13 ;  /* 0x0000000114177824 */ /* 0x000fe200078e020d */
[----:B--2---:R-:W-:-:S04]  /*5e10*/  IADD3 R20, PT, PT, -R26, 0x20, RZ ;  /* 0x000000201a147810 */ /* 0x004fc80007ffe1ff */
[----:B------:R-:W-:Y:S02]  /*5e20*/  SHF.L.U32 R31, R23, R26, RZ ;  /* 0x0000001a171f7219 */ /* 0x000fe400000006ff */
[----:B------:R-:W-:-:S04]  /*5e30*/  SHF.R.U32.HI R23, RZ, R20, R23 ;  /* 0x00000014ff177219 */ /* 0x000fc80000011617 */
[----:B------:R-:W-:Y:S02]  /*5e40*/  IADD3 R31, PT, PT, R23, R31, R28 ;  /* 0x0000001f171f7210 */ /* 0x000fe40007ffe01c */
[----:B------:R-:W1:Y:S02]  /*5e50*/  LDC.64 R22, c[0x3][0x158] ;  /* 0x00c05600ff167b82 */ /* 0x000e640000000a00 */
[----:B------:R-:W-:-:S04]  /*5e60*/  LOP3.LUT R20, R28, R29, R31, 0xb8, !PT ;  /* 0x0000001d1c147212 */ /* 0x000fc800078eb81f */
[----:B------:R-:W-:Y:S02]  /*5e70*/  IADD3 R33, PT, PT, R20, R21, R0 ;  /* 0x0000001514217210 */ /* 0x000fe40007ffe000 */
[----:B------:R-:W2:Y:S03]  /*5e80*/  LDC.64 R20, c[0x3][0x58] ;  /* 0x00c01600ff147b82 */ /* 0x000ea60000000a00 */
[----:B------:R-:W-:Y:S01]  /*5e90*/  IMAD.IADD R0, R33, 0x1, R18 ;  /* 0x0000000121007824 */ /* 0x000fe200078e0212 */
[----:B------:R-:W-:-:S04]  /*5ea0*/  IADD3 R33, PT, PT, -R27, 0x20, RZ ;  /* 0x000000201b217810 */ /* 0x000fc80007ffe1ff */
        /* <DEDUP_REMOVED lines=257> */
[----:B------:R-:W-:Y:S01]  /*6ec0*/  SHF.R.U32.HI R12, RZ, R19, R12 ;  /* 0x00000013ff0c7219 */ /* 0x000fe2000001160c */
[----:B------:R-:W3:Y:S03]  /*6ed0*/  LDC.64 R20, c[0x3][0x1e0] ;  /* 0x00c07800ff147b82 */ /* 0x000ee60000000a00 */
[----:B------:R-:W-:-:S04]  /*6ee0*/  IADD3 R0, PT, PT, R12, R0, R31 ;  /* 0x000000000c007210 */ /* 0x000fc80007ffe01f */
[----:B------:R-:W-:-:S04]  /*6ef0*/  LOP3.LUT R12, R31, R0, R28, 0x2d, !PT ;  /* 0x000000001f0c7212 */ /* 0x000fc800078e2d1c */
[----:B-1----:R-:W-:Y:S02]  /*6f00*/  IADD3 R29, PT, PT, R12, R26, R29 ;  /* 0x0000001a0c1d7210 */ /* 0x002fe40007ffe01d */
[----:B--2---:R-:W-:-:S03]  /*6f10*/  IADD3 R12, PT, PT, -R22, 0x20, RZ ;  /* 0x00000020160c7810 */ /* 0x004fc60007ffe1ff */
[----:B------:R-:W-:-:S05]  /*6f20*/  IMAD.IADD R29, R29, 0x1, R6 ;  /* 0x000000011d1d7824 */ /* 0x000fca00078e0206 */
[----:B------:R-:W-:Y:S02]  /*6f30*/  SHF.L.U32 R19, R29, R22, RZ ;  /* 0x000000161d137219 */ /* 0x000fe400000006ff */
[----:B------:R-:W-:-:S04]  /*6f40*/  SHF.R.U32.HI R29, RZ, R12, R29 ;  /* 0x0000000cff1d7219 */ /* 0x000fc8000001161d */
[----:B------:R-:W-:-:S04]  /*6f50*/  IADD3 R19, PT, PT, R29, R19, R0 ;  /* 0x000000131d137210 */ /* 0x000fc80007ffe000 */
        /* <DEDUP_REMOVED lines=9> */
[----:B---3--:R-:W-:Y:S02]  /*6ff0*/  IADD3 R17, PT, PT, R17, R20, R31 ;  /* 0x0000001411117210 */ /* 0x008fe40007ffe01f */
[----:B-1----:R-:W-:-:S03]  /*7000*/  IADD3 R20, PT, PT, -R26, 0x20, RZ ;  /* 0x000000201a147810 */ /* 0x002fc60007ffe1ff */
[----:B------:R-:W-:-:S05]  /*7010*/  IMAD.IADD R17, R17, 0x1, R4 ;  /* 0x0000000111117824 */ /* 0x000fca00078e0204 */
        /* <DEDUP_REMOVED lines=11> */
[----:B------:R-:W-:Y:S02]  /*70d0*/  IADD3 R0, PT, PT, R0, R26, R17 ;  /* 0x0000001a00007210 */ /* 0x000fe40007ffe011 */
[----:B------:R-:W3:Y:S02]  /*70e0*/  LDC.64 R26, c[0x3][0x1f0] ;  /* 0x00c07c00ff1a7b82 */ /* 0x000ee40000000a00 */
[----:B------:R-:W-:-:S04]  /*70f0*/  LOP3.LUT R15, R17, R0, R12, 0x2d, !PT ;  /* 0x00000000110f7212 */ /* 0x000fc800078e2d0c */
[----:B-1----:R-:W-:-:S05]  /*7100*/  IADD3 R15, PT, PT, R15, R22, R19 ;  /* 0x000000160f0f7210 */ /* 0x002fca0007ffe013 */
[----:B------:R-:W-:Y:S01]  /*7110*/  IMAD.IADD R15, R15, 0x1, R10 ;  /* 0x000000010f0f7824 */ /* 0x000fe200078e020a */
[----:B--2---:R-:W-:-:S04]  /*7120*/  IADD3 R10, PT, PT, -R20, 0x20, RZ ;  /* 0x00000020140a7810 */ /* 0x004fc80007ffe1ff */
        /* <DEDUP_REMOVED lines=13> */
[----:B---3--:R-:W-:-:S05]  /*7200*/  IADD3 R17, PT, PT, R12, R26, R17 ;  /* 0x0000001a0c117210 */ /* 0x008fca0007ffe011 */
[----:B------:R-:W-:Y:S01]  /*7210*/  IMAD.IADD R17, R8, 0x1, R17 ;  /* 0x0000000108117824 */ /* 0x000fe200078e0211 */
[----:B-1----:R-:W-:-:S04]  /*7220*/  IADD3 R8, PT, PT, -R22, 0x20, RZ ;  /* 0x0000002016087810 */ /* 0x002fc80007ffe1ff */
[----:B------:R-:W-:Y:S02]  /*7230*/  SHF.L.U32 R13, R17, R22, RZ ;  /* 0x00000016110d7219 */ /* 0x000fe400000006ff */
[----:B------:R-:W-:-:S04]  /*7240*/  SHF.R.U32.HI R17, RZ, R8, R17 ;  /* 0x00000008ff117219 */ /* 0x000fc80000011611 */
[----:B------:R-:W-:Y:S02]  /*7250*/  IADD3 R17, PT, PT, R17, R13, R10 ;  /* 0x0000000d11117210 */ /* 0x000fe40007ffe00a */
[----:B------:R-:W1:Y:S02]  /*7260*/  LDC.64 R12, c[0x3][0x1f8] ;  /* 0x00c07e00ff0c7b82 */ /* 0x000e640000000a00 */
[----:B------:R-:W-:-:S04]  /*7270*/  LOP3.LUT R8, R10, R17, R15, 0x2d, !PT ;  /* 0x000000110a087212 */ /* 0x000fc800078e2d0f */
[----:B------:R-:W-:Y:S02]  /*7280*/  IADD3 R8, PT, PT, R8, R27, R0 ;  /* 0x0000001b08087210 */ /* 0x000fe40007ffe000 */
[----:B------:R-:W-:-:S03]  /*7290*/  IADD3 R19, PT, PT, -R23, 0x20, RZ ;  /* 0x0000002017137810 */ /* 0x000fc60007ffe1ff */
[----:B------:R-:W-:-:S05]  /*72a0*/  IMAD.IADD R8, R8, 0x1, R7 ;  /* 0x0000000108087824 */ /* 0x000fca00078e0207 */
        /* <DEDUP_REMOVED lines=24> */
[----:B------:R-:W-:-:S04]  /*7430*/  SHF.R.U32.HI R17, RZ, R8, R17 ;  /* 0x00000008ff117219 */ /* 0x000fc80000011611 */
[----:B------:R-:W-:-:S05]  /*7440*/  IADD3 R13, PT, PT, R17, R13, R20 ;  /* 0x0000000d110d7210 */ /* 0x000fca0007ffe014 */
[----:B------:R-:W-:-:S05]  /*7450*/  IMAD.IADD R28, R13, 0x1, R24 ;  /* 0x000000010d1c7824 */ /* 0x000fca00078e0218 */
[----:B------:R-:W-:-:S04]  /*7460*/  SHF.R.U32.HI R27, RZ, 0x8, R28 ;  /* 0x00000008ff1b7819 */ /* 0x000fc8000001161c */
[----:B------:R-:W-:Y:S02]  /*7470*/  LOP3.LUT R16, R27, 0xf, RZ, 0xc0, !PT ;  /* 0x0000000f1b107812 */ /* 0x000fe400078ec0ff */
[----:B------:R-:W-:Y:S02]  /*7480*/  LOP3.LUT R8, R20, R13, R15, 0x2d, !PT ;  /* 0x0000000d14087212 */ /* 0x000fe400078e2d0f */
[----:B0-----:R-:W-:Y:S02]  /*7490*/  IADD3 R16, P0, PT, R16, UR4, RZ ;  /* 0x0000000410107c10 */ /* 0x001fe4000ff1e0ff */
[----:B------:R-:W-:Y:S02]  /*74a0*/  IADD3 R8, PT, PT, R8, R19, R0 ;  /* 0x0000001308087210 */ /* 0x000fe40007ffe000 */
[----:B------:R-:W0:Y:S01]  /*74b0*/  LDC.64 R18, c[0x3][0x208] ;  /* 0x00c08200ff127b82 */ /* 0x000e220000000a00 */
[----:B------:R-:W-:Y:S01]  /*74c0*/  IMAD.X R17, RZ, RZ, UR5, P0 ;  /* 0x00000005ff117e24 */ /* 0x000fe200080e06ff */
[----:B------:R-:W-:Y:S01]  /*74d0*/  SHF.R.U32.HI R0, RZ, 0x10, R28 ;  /* 0x00000010ff007819 */ /* 0x000fe2000001161c */
[----:B------:R-:W-:Y:S01]  /*74e0*/  IMAD.IADD R8, R8, 0x1, R11 ;  /* 0x0000000108087824 */ /* 0x000fe200078e020b */
[----:B------:R-:W-:-:S02]  /*74f0*/  LOP3.LUT R22, R28, 0xf, RZ, 0xc0, !PT ;  /* 0x0000000f1c167812 */ /* 0x000fc400078ec0ff */
[----:B------:R1:W2:Y:S01]  /*7500*/  LDG.E.U8.CONSTANT R12, desc[UR8][R16.64] ;  /* 0x00000008100c7981 */ /* 0x0002a2000c1e9100 */
[----:B------:R-:W-:Y:S02]  /*7510*/  LEA.HI R30, P1, R28, UR4, RZ, 0x4 ;  /* 0x000000041c1e7c11 */ /* 0x000fe4000f8320ff */
[----:B------:R-:W-:Y:S02]  /*7520*/  IADD3 R11, PT, PT, -R23, 0x20, RZ ;  /* 0x00000020170b7810 */ /* 0x000fe40007ffe1ff */
[----:B------:R-:W-:Y:S02]  /*7530*/  SHF.R.U32.HI R26, RZ, 0x18, R28 ;  /* 0x00000018ff1a7819 */ /* 0x000fe4000001161c */
[----:B------:R-:W-:Y:S01]  /*7540*/  LOP3.LUT R0, R0, 0xf, RZ, 0xc0, !PT ;  /* 0x0000000f00007812 */ /* 0x000fe200078ec0ff */
[----:B-1----:R-:W1:Y:S01]  /*7550*/  LDC.64 R16, c[0x3][0x108] ;  /* 0x00c04200ff107b82 */ /* 0x002e620000000a00 */
[----:B------:R-:W-:Y:S02]  /*7560*/  IADD3 R22, P0, PT, R22, UR4, RZ ;  /* 0x0000000416167c10 */ /* 0x000fe4000ff1e0ff */
[----:B------:R-:W-:Y:S01]  /*7570*/  LOP3.LUT R21, R28, 0xf0, RZ, 0xc0, !PT ;  /* 0x000000f01c157812 */ /* 0x000fe200078ec0ff */
[----:B------:R-:W-:Y:S01]  /*7580*/  IMAD.X R31, RZ, RZ, UR5, P1 ;  /* 0x00000005ff1f7e24 */ /* 0x000fe200088e06ff */
[----:B------:R-:W-:-:S02]  /*7590*/  SHF.L.U32 R24, R8, R23, RZ ;  /* 0x0000001708187219 */ /* 0x000fc400000006ff */
[----:B------:R-:W-:Y:S02]  /*75a0*/  SHF.R.U32.HI R8, RZ, R11, R8 ;  /* 0x0000000bff087219 */ /* 0x000fe40000011608 */
[----:B------:R-:W-:Y:S02]  /*75b0*/  LOP3.LUT R26, R26, 0xf, RZ, 0xc0, !PT ;  /* 0x0000000f1a1a7812 */ /* 0x000fe400078ec0ff */
[----:B------:R-:W-:Y:S02]  /*75c0*/  IADD3 R10, P1, PT, R0, UR4, RZ ;  /* 0x00000004000a7c10 */ /* 0x000fe4000ff3e0ff */
[----:B------:R-:W-:Y:S01]  /*75d0*/  PRMT R28, R28, 0x7632, R28 ;  /* 0x000076321c1c7816 */ /* 0x000fe2000000001c */
[----:B------:R3:W-:Y:S01]  /*75e0*/  STL.128 [R1+0x30], R4 ;  /* 0x0000300401007387 */ /* 0x0007e20000100c00 */
[----:B------:R-:W-:Y:S01]  /*75f0*/  LOP3.LUT R27, R27, 0xf0, RZ, 0xc0, !PT ;  /* 0x000000f01b1b7812 */ /* 0x000fe200078ec0ff */
[----:B------:R-:W-:Y:S01]  /*7600*/  IMAD.X R23, RZ, RZ, UR5, P0 ;  /* 0x00000005ff177e24 */ /* 0x000fe200080e06ff */
[----:B------:R-:W-:-:S02]  /*7610*/  SHF.R.U32.HI R21, RZ, 0x4, R21 ;  /* 0x00000004ff157819 */ /* 0x000fc40000011615 */
[----:B------:R-:W-:Y:S01]  /*7620*/  IADD3 R24, PT, PT, R8, R24, R13 ;  /* 0x0000001808187210 */ /* 0x000fe20007ffe00d */
[----:B------:R-:W-:Y:S01]  /*7630*/  IMAD.X R11, RZ, RZ, UR5, P1 ;  /* 0x00000005ff0b7e24 */ /* 0x000fe200088e06ff */
[----:B------:R-:W-:Y:S01]  /*7640*/  LOP3.LUT R28, R28, 0xf0, RZ, 0xc0, !PT ;  /* 0x000000f01c1c7812 */ /* 0x000fe200078ec0ff */
[----:B------:R4:W5:Y:S01]  /*7650*/  LDG.E.U8.CONSTANT R8, desc[UR8][R30.64] ;  /* 0x000000081e087981 */ /* 0x000962000c1e9100 */
[----:B------:R-:W-:Y:S02]  /*7660*/  SHF.R.U32.HI R27, RZ, 0x4, R27 ;  /* 0x00000004ff1b7819 */ /* 0x000fe4000001161b */
[----:B------:R-:W-:Y:S01]  /*7670*/  LOP3.LUT R21, R21, 0xffff, RZ, 0xc0, !PT ;  /* 0x0000ffff15157812 */ /* 0x000fe200078ec0ff */
[----:B------:R0:W5:Y:S01]  /*7680*/  LDG.E.U8.CONSTANT R10, desc[UR8][R10.64] ;  /* 0x000000080a0a7981 */ /* 0x000162000c1e9100 */
[----:B---3--:R-:W-:-:S03]  /*7690*/  IADD3 R6, P0, PT, R26, UR4, RZ ;  /* 0x000000041a067c10 */ /* 0x008fc6000ff1e0ff */
[----:B------:R3:W5:Y:S01]  /*76a0*/  LDG.E.U8.CONSTANT R0, desc[UR8][R22.64] ;  /* 0x0000000816007981 */ /* 0x000762000c1e9100 */
[----:B------:R-:W-:Y:S02]  /*76b0*/  LOP3.LUT R4, R13, R24, R20, 0x2d, !PT ;  /* 0x000000180d047212 */ /* 0x000fe400078e2d14 */
[----:B------:R-:W-:Y:S01]  /*76c0*/  SHF.R.U32.HI R28, RZ, 0x4, R28 ;  /* 0x00000004ff1c7819 */ /* 0x000fe2000001161c */
[----:B------:R-:W-:Y:S01]  /*76d0*/  IMAD.X R7, RZ, RZ, UR5, P0 ;  /* 0x00000005ff077e24 */ /* 0x000fe200080e06ff */
[----:B------:R-:W-:Y:S02]  /*76e0*/  LOP3.LUT R27, R27, 0xffff, RZ, 0xc0, !PT ;  /* 0x0000ffff1b1b7812 */ /* 0x000fe400078ec0ff */
[----:B----4-:R-:W-:Y:S01]  /*76f0*/  IADD3 R30, P0, PT, R21, UR4, RZ ;  /* 0x00000004151e7c10 */ /* 0x010fe2000ff1e0ff */
[----:B0-----:R-:W-:Y:S01]  /*7700*/  IMAD.IADD R11, R24, 0x1, R3 ;  /* 0x00000001180b7824 */ /* 0x001fe200078e0203 */
[----:B------:R-:W-:Y:S01]  /*7710*/  IADD3 R21, PT, PT, R4, R18, R15 ;  /* 0x0000001204157210 */ /* 0x000fe20007ffe00f */
[----:B------:R-:W4:Y:S01]  /*7720*/  LDG.E.U8.CONSTANT R7, desc[UR8][R6.64] ;  /* 0x0000000806077981 */ /* 0x000f22000c1e9100 */
[----:B------:R-:W-:Y:S01]  /*7730*/  LOP3.LUT R26, R28, 0xffff, RZ, 0xc0, !PT ;  /* 0x0000ffff1c1a7812 */ /* 0x000fe200078ec0ff */
[----:B------:R-:W-:Y:S01]  /*7740*/  IMAD.X R31, RZ, RZ, UR5, P0 ;  /* 0x00000005ff1f7e24 */ /* 0x000fe200080e06ff */
[----:B------:R-:W-:Y:S01]  /*7750*/  IADD3 R28, P1, PT, R27, UR4, RZ ;  /* 0x000000041b1c7c10 */ /* 0x000fe2000ff3e0ff */
[----:B------:R-:W-:Y:S01]  /*7760*/  IMAD.IADD R21, R21, 0x1, R14 ;  /* 0x0000000115157824 */ /* 0x000fe200078e020e */
[----:B------:R-:W-:-:S02]  /*7770*/  SHF.R.U32.HI R15, RZ, 0x8, R11 ;  /* 0x00000008ff0f7819 */ /* 0x000fc4000001160b */
[----:B------:R-:W-:Y:S01]  /*7780*/  IADD3 R26, P0, PT, R26, UR4, RZ ;  /* 0x000000041a1a7c10 */ /* 0x000fe2000ff1e0ff */
[----:B------:R-:W-:Y:S01]  /*7790*/  IMAD.X R29, RZ, RZ, UR5, P1 ;  /* 0x00000005ff1d7e24 */ /* 0x000fe200088e06ff */
[----:B-1----:R-:W-:Y:S01]  /*77a0*/  IADD3 R32, PT, PT, -R16, 0x20, RZ ;  /* 0x0000002010207810 */ /* 0x002fe20007ffe1ff */
[----:B------:R0:W4:Y:S01]  /*77b0*/  LDG.E.U8.CONSTANT R5, desc[UR8][R30.64] ;  /* 0x000000081e057981 */ /* 0x000122000c1e9100 */
[----:B------:R-:W-:Y:S02]  /*77c0*/  LOP3.LUT R14, R11, 0xf0, RZ, 0xc0, !PT ;  /* 0x000000f00b0e7812 */ /* 0x000fe400078ec0ff */
[----:B------:R-:W-:Y:S01]  /*77d0*/  LOP3.LUT R18, R15, 0xf0, RZ, 0xc0, !PT ;  /* 0x000000f00f127812 */ /* 0x000fe200078ec0ff */
[----:B------:R-:W-:Y:S01]  /*77e0*/  IMAD.X R27, RZ, RZ, UR5, P0 ;  /* 0x00000005ff1b7e24 */ /* 0x000fe200080e06ff */
[----:B---3--:R-:W-:Y:S01]  /*77f0*/  LOP3.LUT R22, R11, 0xf, RZ, 0xc0, !PT ;  /* 0x0000000f0b167812 */ /* 0x008fe200078ec0ff */
[----:B------:R1:W3:Y:S01]  /*7800*/  LDG.E.U8.CONSTANT R3, desc[UR8][R28.64] ;  /* 0x000000081c037981 */ /* 0x0002e2000c1e9100 */
[----:B0-----:R-:W-:-:S03]  /*7810*/  LOP3.LUT R30, R15, 0xf, RZ, 0xc0, !PT ;  /* 0x0000000f0f1e7812 */ /* 0x001fc600078ec0ff */
[----:B------:R0:W3:Y:S01]  /*7820*/  LDG.E.U8.CONSTANT R6, desc[UR8][R26.64] ;  /* 0x000000081a067981 */ /* 0x0000e2000c1e9100 */
[----:B------:R-:W-:Y:S02]  /*7830*/  SHF.L.U32 R31, R21, R16, RZ ;  /* 0x00000010151f7219 */ /* 0x000fe400000006ff */
[----:B------:R-:W-:Y:S02]  /*7840*/  SHF.R.U32.HI R21, RZ, R32, R21 ;  /* 0x00000020ff157219 */ /* 0x000fe40000011615 */
[----:B------:R-:W-:Y:S02]  /*7850*/  SHF.R.U32.HI R15, RZ, 0x4, R14 ;  /* 0x00000004ff0f7819 */ /* 0x000fe4000001160e */
[----:B-1----:R-:W-:Y:S02]  /*7860*/  IADD3 R28, P0, PT, R30, UR4, RZ ;  /* 0x000000041e1c7c10 */ /* 0x002fe4000ff1e0ff */
[----:B------:R-:W-:Y:S02]  /*7870*/  IADD3 R22, P1, PT, R22, UR4, RZ ;  /* 0x0000000416167c10 */ /* 0x000fe4000ff3e0ff */
[----:B------:R-:W-:-:S02]  /*7880*/  LOP3.LUT R15, R15, 0xffff, RZ, 0xc0, !PT ;  /* 0x0000ffff0f0f7812 */ /* 0x000fc400078ec0ff */
[----:B------:R-:W-:Y:S02]  /*7890*/  IADD3 R31, PT, PT, R21, R31, R24 ;  /* 0x0000001f151f7210 */ /* 0x000fe40007ffe018 */
[----:B------:R-:W-:Y:S01]  /*78a0*/  PRMT R14, R11, 0x7632, R14 ;  /* 0x000076320b0e7816 */ /* 0x000fe2000000000e */
[----:B------:R-:W-:Y:S01]  /*78b0*/  IMAD.X R29, RZ, RZ, UR5, P0 ;  /* 0x00000005ff1d7e24 */ /* 0x000fe200080e06ff */
[----:B------:R-:W-:Y:S01]  /*78c0*/  SHF.R.U32.HI R18, RZ, 0x4, R18 ;  /* 0x00000004ff127819 */ /* 0x000fe20000011612 */
[----:B------:R-:W-:Y:S01]  /*78d0*/  IMAD.X R23, RZ, RZ, UR5, P1 ;  /* 0x00000005ff177e24 */ /* 0x000fe200088e06ff */
[----:B0-----:R-:W-:Y:S02]  /*78e0*/  IADD3 R26, P0, PT, R15, UR4, RZ ;  /* 0x000000040f1a7c10 */ /* 0x001fe4000ff1e0ff */
[----:B------:R-:W-:Y:S02]  /*78f0*/  LOP3.LUT R24, R24, R31, R13, 0x2d, !PT ;  /* 0x0000001f18187212 */ /* 0x000fe400078e2d0d */
[----:B------:R-:W-:Y:S01]  /*7900*/  LOP3.LUT R15, R14, 0xf0, RZ, 0xc0, !PT ;  /* 0x000000f00e0f7812 */ /* 0x000fe200078ec0ff */
[----:B------:R0:W3:Y:S01]  /*7910*/  LDG.E.U8.CONSTANT R4, desc[UR8][R22.64] ;  /* 0x0000000816047981 */ /* 0x0000e2000c1e9100 */
[----:B------:R-:W-:-:S02]  /*7920*/  LOP3.LUT R18, R18, 0xffff, RZ, 0xc0, !PT ;  /* 0x0000ffff12127812 */ /* 0x000fc400078ec0ff */
[----:B------:R-:W-:Y:S01]  /*7930*/  IADD3 R24, PT, PT, R24, R19, R20 ;  /* 0x0000001318187210 */ /* 0x000fe20007ffe014 */
[----:B------:R-:W-:Y:S01]  /*7940*/  IMAD.X R27, RZ, RZ, UR5, P0 ;  /* 0x00000005ff1b7e24 */ /* 0x000fe200080e06ff */
[----:B------:R-:W-:Y:S01]  /*7950*/  SHF.R.U32.HI R15, RZ, 0x4, R15 ;  /* 0x00000004ff0f7819 */ /* 0x000fe2000001160f */
[----:B------:R1:W3:Y:S02]  /*7960*/  LDG.E.U8.CONSTANT R14, desc[UR8][R28.64] ;  /* 0x000000081c0e7981 */ /* 0x0002e4000c1e9100 */
[----:B------:R-:W-:Y:S01]  /*7970*/  IMAD.IADD R16, R24, 0x1, R9 ;  /* 0x0000000118107824 */ /* 0x000fe200078e0209 */
[----:B0-----:R-:W-:Y:S01]  /*7980*/  IADD3 R22, P1, PT, R18, UR4, RZ ;  /* 0x0000000412167c10 */ /* 0x001fe2000ff3e0ff */
[----:B------:R0:W3:Y:S01]  /*7990*/  LDG.E.U8.CONSTANT R13, desc[UR8][R26.64] ;  /* 0x000000081a0d7981 */ /* 0x0000e2000c1e9100 */
[----:B------:R-:W-:Y:S02]  /*79a0*/  LOP3.LUT R20, R15, 0xffff, RZ, 0xc0, !PT ;  /* 0x0000ffff0f147812 */ /* 0x000fe400078ec0ff */
[----:B------:R-:W-:Y:S01]  /*79b0*/  IADD3 R9, PT, PT, -R17, 0x20, RZ ;  /* 0x0000002011097810 */ /* 0x000fe20007ffe1ff */
[----:B------:R-:W-:Y:S01]  /*79c0*/  IMAD.X R23, RZ, RZ, UR5, P1 ;  /* 0x00000005ff177e24 */ /* 0x000fe200088e06ff */
[----:B------:R-:W-:Y:S01]  /*79d0*/  IADD3 R20, P0, PT, R20, UR4, RZ ;  /* 0x0000000414147c10 */ /* 0x000fe2000ff1e0ff */
[----:B------:R-:W-:Y:S01]  /*79e0*/  IMAD.IADD R24, R31, 0x1, R2 ;  /* 0x000000011f187824 */ /* 0x000fe200078e0202 */
[----:B------:R-:W-:-:S02]  /*79f0*/  SHF.L.U32 R30, R16, R17, RZ ;  /* 0x00000011101e7219 */ /* 0x000fc400000006ff */
[----:B------:R-:W-:Y:S01]  /*7a00*/  SHF.R.U32.HI R9, RZ, R9, R16 ;  /* 0x00000009ff097219 */ /* 0x000fe20000011610 */
[----:B------:R0:W3:Y:S01]  /*7a10*/  LDG.E.U8.CONSTANT R15, desc[UR8][R22.64] ;  /* 0x00000008160f7981 */ /* 0x0000e2000c1e9100 */
[----:B------:R-:W-:Y:S01]  /*7a20*/  IMAD.X R21, RZ, RZ, UR5, P0 ;  /* 0x00000005ff157e24 */ /* 0x000fe200080e06ff */
[----:B-1----:R-:W-:Y:S02]  /*7a30*/  SHF.R.U32.HI R28, RZ, 0x8, R24 ;  /* 0x00000008ff1c7819 */ /* 0x002fe40000011618 */
[----:B0-----:R-:W-:Y:S02]  /*7a40*/  LEA.HI R26, P1, R24, UR4, RZ, 0x4 ;  /* 0x00000004181a7c11 */ /* 0x001fe4000f8320ff */
[----:B------:R-:W-:Y:S01]  /*7a50*/  LOP3.LUT R16, R28, 0xf, RZ, 0xc0, !PT ;  /* 0x0000000f1c107812 */ /* 0x000fe200078ec0ff */
[----:B------:R0:W3:Y:S01]  /*7a60*/  LDG.E.U8.CONSTANT R2, desc[UR8][R20.64] ;  /* 0x0000000814027981 */ /* 0x0000e2000c1e9100 */
[----:B------:R-:W-:Y:S01]  /*7a70*/  IADD3 R22, PT, PT, R9, R30, R31 ;  /* 0x0000001e09167210 */ /* 0x000fe20007ffe01f */
[----:B------:R-:W-:Y:S01]  /*7a80*/  IMAD.X R27, RZ, RZ, UR5, P1 ;  /* 0x00000005ff1b7e24 */ /* 0x000fe200088e06ff */
[----:B------:R-:W-:-:S02]  /*7a90*/  LOP3.LUT R18, R24, 0xf, RZ, 0xc0, !PT ;  /* 0x0000000f18127812 */ /* 0x000fc400078ec0ff */
[----:B------:R-:W-:Y:S01]  /*7aa0*/  LOP3.LUT R23, R24, 0xf0, RZ, 0xc0, !PT ;  /* 0x000000f018177812 */ /* 0x000fe200078ec0ff */
[----:B------:R-:W-:Y:S01]  /*7ab0*/  IMAD.IADD R22, R22, 0x1, R25 ;  /* 0x0000000116167824 */ /* 0x000fe200078e0219 */
[----:B------:R-:W-:Y:S01]  /*7ac0*/  SHF.R.U32.HI R25, RZ, 0x10, R24 ;  /* 0x00000010ff197819 */ /* 0x000fe20000011618 */
[----:B------:R-:W3:Y:S01]  /*7ad0*/  LDG.E.U8.CONSTANT R9, desc[UR8][R26.64] ;  /* 0x000000081a097981 */ /* 0x000ee2000c1e9100 */
[----:B0-----:R-:W-:Y:S02]  /*7ae0*/  PRMT R20, R24, 0x7632, R20 ;  /* 0x0000763218147816 */ /* 0x001fe40000000014 */
[----:B------:R-:W-:Y:S02]  /*7af0*/  SHF.R.U32.HI R24, RZ, 0x18, R24 ;  /* 0x00000018ff187819 */ /* 0x000fe40000011618 */
[----:B------:R-:W-:Y:S02]  /*7b00*/  IADD3 R16, P1, PT, R16, UR4, RZ ;  /* 0x0000000410107c10 */ /* 0x000fe4000ff3e0ff */
[----:B------:R-:W-:-:S02]  /*7b10*/  LOP3.LUT R28, R28, 0xf0, RZ, 0xc0, !PT ;  /* 0x000000f01c1c7812 */ /* 0x000fc400078ec0ff */
[----:B------:R-:W-:Y:S02]  /*7b20*/  IADD3 R18, P0, PT, R18, UR4, RZ ;  /* 0x0000000412127c10 */ /* 0x000fe4000ff1e0ff */
[----:B------:R-:W-:Y:S02]  /*7b30*/  LOP3.LUT R21, R20, 0xf0, RZ, 0xc0, !PT ;  /* 0x000000f014157812 */ /* 0x000fe400078ec0ff */
[----:B------:R-:W-:Y:S01]  /*7b40*/  LOP3.LUT R20, R24, 0xf, RZ, 0xc0, !PT ;  /* 0x0000000f18147812 */ /* 0x000fe200078ec0ff */
[----:B------:R-:W-:Y:S01]  /*7b50*/  IMAD.X R17, RZ, RZ, UR5, P1 ;  /* 0x00000005ff117e24 */ /* 0x000fe200088e06ff */
[----:B------:R-:W-:Y:S02]  /*7b60*/  LOP3.LUT R25, R25, 0xf, RZ, 0xc0, !PT ;  /* 0x0000000f19197812 */ /* 0x000fe400078ec0ff */
[----:B------:R-:W-:Y:S01]  /*7b70*/  SHF.R.U32.HI R28, RZ, 0x4, R28 ;  /* 0x00000004ff1c7819 */ /* 0x000fe2000001161c */
[----:B------:R-:W-:Y:S01]  /*7b80*/  IMAD.X R19, RZ, RZ, UR5, P0 ;  /* 0x00000005ff137e24 */ /* 0x000fe200080e06ff */
[----:B------:R-:W-:Y:S01]  /*7b90*/  SHF.R.U32.HI R23, RZ, 0x4, R23 ;  /* 0x00000004ff177819 */ /* 0x000fe20000011617 */
[----:B------:R0:W3:Y:S01]  /*7ba0*/  LDG.E.U8.CONSTANT R35, desc[UR8][R16.64] ;  /* 0x0000000810237981 */ /* 0x0000e2000c1e9100 */
[----:B------:R-:W-:-:S02]  /*7bb0*/  IADD3 R20, P1, PT, R20, UR4, RZ ;  /* 0x0000000414147c10 */ /* 0x000fc4000ff3e0ff */
[----:B------:R-:W-:Y:S01]  /*7bc0*/  IADD3 R24, P0, PT, R25, UR4, RZ ;  /* 0x0000000419187c10 */ /* 0x000fe2000ff1e0ff */
[----:B------:R1:W3:Y:S01]  /*7bd0*/  LDG.E.U8.CONSTANT R31, desc[UR8][R18.64] ;  /* 0x00000008121f7981 */ /* 0x0002e2000c1e9100 */
[----:B------:R-:W-:Y:S02]  /*7be0*/  LOP3.LUT R28, R28, 0xffff, RZ, 0xc0, !PT ;  /* 0x0000ffff1c1c7812 */ /* 0x000fe400078ec0ff */
[----:B------:R-:W-:Y:S01]  /*7bf0*/  LOP3.LUT R23, R23, 0xffff, RZ, 0xc0, !PT ;  /* 0x0000ffff17177812 */ /* 0x000fe200078ec0ff */
[----:B------:R-:W-:Y:S01]  /*7c00*/  IMAD.X R25, RZ, RZ, UR5, P0 ;  /* 0x00000005ff197e24 */ /* 0x000fe200080e06ff */
[----:B0-----:R-:W-:Y:S01]  /*7c10*/  SHF.R.U32.HI R17, RZ, 0x4, R21 ;  /* 0x00000004ff117819 */ /* 0x001fe20000011615 */
[----:B------:R-:W-:Y:S01]  /*7c20*/  IMAD.X R21, RZ, RZ, UR5, P1 ;  /* 0x00000005ff157e24 */ /* 0x000fe200088e06ff */
[----:B------:R-:W-:Y:S02]  /*7c30*/  IADD3 R16, P0, PT, R23, UR4, RZ ;  /* 0x0000000417107c10 */ /* 0x000fe4000ff1e0ff */
[----:B-1----:R-:W-:Y:S01]  /*7c40*/  IADD3 R18, P1, PT, R28, UR4, RZ ;  /* 0x000000041c127c10 */ /* 0x002fe2000ff3e0ff */
[----:B------:R0:W3:Y:S01]  /*7c50*/  LDG.E.U8.CONSTANT R25, desc[UR8][R24.64] ;  /* 0x0000000818197981 */ /* 0x0000e2000c1e9100 */
[----:B------:R-:W-:-:S02]  /*7c60*/  LOP3.LUT R29, R17, 0xffff, RZ, 0xc0, !PT ;  /* 0x0000ffff111d7812 */ /* 0x000fc400078ec0ff */
[----:B------:R-:W-:Y:S01]  /*7c70*/  SHF.R.U32.HI R32, RZ, 0x8, R22 ;  /* 0x00000008ff207819 */ /* 0x000fe20000011616 */
[----:B------:R1:W3:Y:S01]  /*7c80*/  LDG.E.U8.CONSTANT R23, desc[UR8][R20.64] ;  /* 0x0000000814177981 */ /* 0x0002e2000c1e9100 */
[----:B------:R-:W-:Y:S02]  /*7c90*/  IMAD.X R19, RZ, RZ, UR5, P1 ;  /* 0x00000005ff137e24 */ /* 0x000fe400088e06ff */
[----:B------:R-:W-:Y:S01]  /*7ca0*/  IMAD.X R17, RZ, RZ, UR5, P0 ;  /* 0x00000005ff117e24 */ /* 0x000fe200080e06ff */
[----:B------:R-:W-:Y:S02]  /*7cb0*/  IADD3 R28, P0, PT, R29, UR4, RZ ;  /* 0x000000041d1c7c10 */ /* 0x000fe4000ff1e0ff */
[----:B0-----:R-:W-:Y:S01]  /*7cc0*/  LOP3.LUT R24, R32, 0xf, RZ, 0xc0, !PT ;  /* 0x0000000f20187812 */ /* 0x001fe200078ec0ff */
[----:B------:R0:W3:Y:S01]  /*7cd0*/  LDG.E.U8.CONSTANT R37, desc[UR8][R18.64] ;  /* 0x0000000812257981 */ /* 0x0000e2000c1e9100 */
[----:B-1----:R-:W-:-:S03]  /*7ce0*/  LEA.HI R20, P1, R22, UR4, RZ, 0x4 ;  /* 0x0000000416147c11 */ /* 0x002fc6000f8320ff */
[----:B------:R1:W3:Y:S01]  /*7cf0*/  LDG.E.U8.CONSTANT R33, desc[UR8][R16.64] ;  /* 0x0000000810217981 */ /* 0x0002e2000c1e9100 */
[----:B------:R-:W-:Y:S01]  /*7d00*/  LOP3.LUT R26, R22, 0xf, RZ, 0xc0, !PT ;  /* 0x0000000f161a7812 */ /* 0x000fe200078ec0ff */
[----:B------:R-:W-:Y:S01]  /*7d10*/  IMAD.X R29, RZ, RZ, UR5, P0 ;  /* 0x00000005ff1d7e24 */ /* 0x000fe200080e06ff */
[--C-:B------:R-:W-:Y:S01]  /*7d20*/  SHF.R.U32.HI R30, RZ, 0x10, R22.reuse ;  /* 0x00000010ff1e7819 */ /* 0x100fe20000011616 */
[----:B------:R-:W-:Y:S01]  /*7d30*/  IMAD.X R21, RZ, RZ, UR5, P1 ;  /* 0x00000005ff157e24 */ /* 0x000fe200088e06ff */
[----:B------:R-:W-:Y:S02]  /*7d40*/  IADD3 R26, P0, PT, R26, UR4, RZ ;  /* 0x000000041a1a7c10 */ /* 0x000fe4000ff1e0ff */
[----:B0-----:R-:W-:Y:S01]  /*7d50*/  SHF.R.U32.HI R19, RZ, 0x18, R22 ;  /* 0x00000018ff137819 */ /* 0x001fe20000011616 */
[----:B------:R0:W3:Y:S01]  /*7d60*/  LDG.E.U8.CONSTANT R29, desc[UR8][R28.64] ;  /* 0x000000081c1d7981 */ /* 0x0000e2000c1e9100 */
[----:B-1----:R-:W-:Y:S02]  /*7d70*/  IADD3 R16, P1, PT, R24, UR4, RZ ;  /* 0x0000000418107c10 */ /* 0x002fe4000ff3e0ff */
[----:B------:R-:W-:Y:S01]  /*7d80*/  LOP3.LUT R18, R30, 0xf, RZ, 0xc0, !PT ;  /* 0x0000000f1e127812 */ /* 0x000fe200078ec0ff */
[----:B------:R-:W-:Y:S01]  /*7d90*/  IMAD.X R27, RZ, RZ, UR5, P0 ;  /* 0x00000005ff1b7e24 */ /* 0x000fe200080e06ff */
[----:B------:R-:W-:Y:S01]  /*7da0*/  LOP3.LUT R36, R19, 0xf, RZ, 0xc0, !PT ;  /* 0x0000000f13247812 */ /* 0x000fe200078ec0ff */
[----:B------:R-:W-:Y:S01]  /*7db0*/  IMAD.X R17, RZ, RZ, UR5, P1 ;  /* 0x00000005ff117e24 */ /* 0x000fe200088e06ff */
[----:B------:R-:W-:Y:S01]  /*7dc0*/  IADD3 R18, P0, PT, R18, UR4, RZ ;  /* 0x0000000412127c10 */ /* 0x000fe2000ff1e0ff */
[----:B------:R1:W3:Y:S01]  /*7dd0*/  LDG.E.U8.CONSTANT R24, desc[UR8][R20.64] ;  /* 0x0000000814187981 */ /* 0x0002e2000c1e9100 */
[----:B0-----:R-:W-:-:S03]  /*7de0*/  LOP3.LUT R28, R22, 0xf0, RZ, 0xc0, !PT ;  /* 0x000000f0161c7812 */ /* 0x001fc600078ec0ff */
[----:B------:R0:W3:Y:S01]  /*7df0*/  LDG.E.U8.CONSTANT R34, desc[UR8][R16.64] ;  /* 0x0000000810227981 */ /* 0x0000e2000c1e9100 */
[----:B------:R-:W-:-:S03]  /*7e00*/  IMAD.X R19, RZ, RZ, UR5, P0 ;  /* 0x00000005ff137e24 */ /* 0x000fc600080e06ff */
[----:B------:R0:W3:Y:S01]  /*7e10*/  LDG.E.U8.CONSTANT R30, desc[UR8][R26.64] ;  /* 0x000000081a1e7981 */ /* 0x0000e2000c1e9100 */
[----:B-1----:R-:W-:Y:S02]  /*7e20*/  SHF.R.U32.HI R21, RZ, 0x4, R28 ;  /* 0x00000004ff157819 */ /* 0x002fe4000001161c */
[----:B0-----:R-:W-:Y:S01]  /*7e30*/  PRMT R17, R22, 0x7632, R17 ;  /* 0x0000763216117816 */ /* 0x001fe20000000011 */
[----:B------:R0:W3:Y:S01]  /*7e40*/  LDG.E.U8.CONSTANT R28, desc[UR8][R18.64] ;  /* 0x00000008121c7981 */ /* 0x0000e2000c1e9100 */
[----:B------:R-:W-:Y:S02]  /*7e50*/  IADD3 R20, P0, PT, R36, UR4, RZ ;  /* 0x0000000424147c10 */ /* 0x000fe4000ff1e0ff */
[----:B------:R-:W-:Y:S02]  /*7e60*/  LOP3.LUT R27, R17, 0xf0, RZ, 0xc0, !PT ;  /* 0x000000f0111b7812 */ /* 0x000fe400078ec0ff */
[----:B------:R-:W-:Y:S01]  /*7e70*/  LOP3.LUT R26, R21, 0xffff, RZ, 0xc0, !PT ;  /* 0x0000ffff151a7812 */ /* 0x000fe200078ec0ff */
[----:B------:R-:W-:Y:S01]  /*7e80*/  IMAD.X R21, RZ, RZ, UR5, P0 ;  /* 0x00000005ff157e24 */ /* 0x000fe200080e06ff */
[----:B0-----:R-:W-:-:S04]  /*7e90*/  SHF.R.U32.HI R18, RZ, 0x4, R27 ;  /* 0x00000004ff127819 */ /* 0x001fc8000001161b */
[----:B------:R0:W3:Y:S01]  /*7ea0*/  LDG.E.U8.CONSTANT R22, desc[UR8][R20.64] ;  /* 0x0000000814167981 */ /* 0x0000e2000c1e9100 */
[----:B------:R-:W-:Y:S02]  /*7eb0*/  IADD3 R16, P0, PT, R26, UR4, RZ ;  /* 0x000000041a107c10 */ /* 0x000fe4000ff1e0ff */
[----:B------:R-:W-:Y:S02]  /*7ec0*/  LOP3.LUT R32, R32, 0xf0, RZ, 0xc0, !PT ;  /* 0x000000f020207812 */ /* 0x000fe400078ec0ff */
[----:B------:R-:W-:Y:S01]  /*7ed0*/  LOP3.LUT R18, R18, 0xffff, RZ, 0xc0, !PT ;  /* 0x0000ffff12127812 */ /* 0x000fe200078ec0ff */
[----:B------:R-:W-:Y:S01]  /*7ee0*/  IMAD.X R17, RZ, RZ, UR5, P0 ;  /* 0x00000005ff117e24 */ /* 0x000fe200080e06ff */
[----:B------:R-:W-:Y:S02]  /*7ef0*/  SHF.R.U32.HI R19, RZ, 0x10, R11 ;  /* 0x00000010ff137819 */ /* 0x000fe4000001160b */
[----:B------:R-:W-:Y:S02]  /*7f00*/  SHF.R.U32.HI R32, RZ, 0x4, R32 ;  /* 0x00000004ff207819 */ /* 0x000fe40000011620 */
[----:B------:R-:W-:-:S02]  /*7f10*/  IADD3 R18, P0, PT, R18, UR4, RZ ;  /* 0x0000000412127c10 */ /* 0x000fc4000ff1e0ff */
[----:B0-----:R-:W-:Y:S02]  /*7f20*/  LOP3.LUT R20, R19, 0xf, RZ, 0xc0, !PT ;  /* 0x0000000f13147812 */ /* 0x001fe400078ec0ff */
[----:B------:R-:W-:Y:S01]  /*7f30*/  LOP3.LUT R32, R32, 0xffff, RZ, 0xc0, !PT ;  /* 0x0000ffff20207812 */ /* 0x000fe200078ec0ff */
[----:B------:R-:W-:Y:S01]  /*7f40*/  IMAD.X R19, RZ, RZ, UR5, P0 ;  /* 0x00000005ff137e24 */ /* 0x000fe200080e06ff */
[----:B------:R-:W-:Y:S02]  /*7f50*/  IADD3 R20, P0, PT, R20, UR4, RZ ;  /* 0x0000000414147c10 */ /* 0x000fe4000ff1e0ff */
[----:B------:R-:W-:Y:S02]  /*7f60*/  IADD3 R26, P1, PT, R32, UR4, RZ ;  /* 0x00000004201a7c10 */ /* 0x000fe4000ff3e0ff */
[----:B------:R-:W3:Y:S01]  /*7f70*/  LDG.E.U8.CONSTANT R32, desc[UR8][R16.64] ;  /* 0x0000000810207981 */ /* 0x000ee2000c1e9100 */
[----:B------:R-:W-:Y:S02]  /*7f80*/  IMAD.X R21, RZ, RZ, UR5, P0 ;  /* 0x00000005ff157e24 */ /* 0x000fe400080e06ff */
[----:B------:R-:W-:Y:S01]  /*7f90*/  IMAD.X R27, RZ, RZ, UR5, P1 ;  /* 0x00000005ff1b7e24 */ /* 0x000fe200088e06ff */
[----:B------:R-:W3:Y:S04]  /*7fa0*/  LDG.E.U8.CONSTANT R19, desc[UR8][R18.64] ;  /* 0x0000000812137981 */ /* 0x000ee8000c1e9100 */
[----:B------:R0:W3:Y:S04]  /*7fb0*/  LDG.E.U8.CONSTANT R36, desc[UR8][R26.64] ;  /* 0x000000081a247981 */ /* 0x0000e8000c1e9100 */
[----:B------:R1:W3:Y:S01]  /*7fc0*/  LDG.E.U8.CONSTANT R18, desc[UR8][R20.64] ;  /* 0x0000000814127981 */ /* 0x0002e2000c1e9100 */
[----:B0-----:R-:W-:-:S02]  /*7fd0*/  LEA.HI R26, P0, R11, UR4, RZ, 0x4 ;  /* 0x000000040b1a7c11 */ /* 0x001fc4000f8120ff */
[----:B-1----:R-:W-:-:S03]  /*7fe0*/  SHF.R.U32.HI R20, RZ, 0x18, R11 ;  /* 0x00000018ff147819 */ /* 0x002fc6000001160b */
[----:B------:R-:W-:Y:S01]  /*7ff0*/  IMAD.X R27, RZ, RZ, UR5, P0 ;  /* 0x00000005ff1b7e24 */ /* 0x000fe200080e06ff */
[----:B------:R-:W-:-:S05]  /*8000*/  LOP3.LUT R11, R20, 0xf, RZ, 0xc0, !PT ;  /* 0x0000000f140b7812 */ /* 0x000fca00078ec0ff */
[----:B------:R-:W3:Y:S01]  /*8010*/  LDG.E.U8.CONSTANT R27, desc[UR8][R26.64] ;  /* 0x000000081a1b7981 */ /* 0x000ee2000c1e9100 */
[----:B------:R-:W-:-:S05]  /*8020*/  IADD3 R20, P0, PT, R11, UR4, RZ ;  /* 0x000000040b147c10 */ /* 0x000fca000ff1e0ff */
[----:B------:R-:W-:-:S05]  /*8030*/  IMAD.X R21, RZ, RZ, UR5, P0 ;  /* 0x00000005ff157e24 */ /* 0x000fca00080e06ff */
[----:B------:R-:W3:Y:S01]  /*8040*/  LDG.E.U8.CONSTANT R11, desc[UR8][R20.64] ;  /* 0x00000008140b7981 */ /* 0x000ee2000c1e9100 */
[----:B------:R-:W2:Y:S03]  /*8050*/  LDC.64 R16, c[0x0][0x388] ;  /* 0x0000e200ff107b82 */ /* 0x000ea60000000a00 */
[----:B--2---:R-:W-:Y:S04]  /*8060*/  STG.E.U8 desc[UR8][R16.64+0x3], R12 ;  /* 0x0000030c10007986 */ /* 0x004fe8000c101108 */
[----:B------:R-:W-:Y:S04]  /*8070*/  STG.E.U8 desc[UR8][R16.64+0x20], RZ ;  /* 0x000020ff10007986 */ /* 0x000fe8000c101108 */
[----:B-----5:R-:W-:Y:S04]  /*8080*/  STG.E.U8 desc[UR8][R16.64+0x6], R8 ;  /* 0x0000060810007986 */ /* 0x020fe8000c101108 */
[----:B------:R-:W-:Y:S04]  /*8090*/  STG.E.U8 desc[UR8][R16.64+0x5], R10 ;  /* 0x0000050a10007986 */ /* 0x000fe8000c101108 */
[----:B------:R-:W-:Y:S04]  /*80a0*/  STG.E.U8 desc[UR8][R16.64+0x1], R0 ;  /* 0x0000010010007986 */ /* 0x000fe8000c101108 */
[----:B----4-:R-:W-:Y:S04]  /*80b0*/  STG.E.U8 desc[UR8][R16.64+0x7], R7 ;  /* 0x0000070710007986 */ /* 0x010fe8000c101108 */
[----:B------:R-:W-:Y:S04]  /*80c0*/  STG.E.U8 desc[UR8][R16.64], R5 ;  /* 0x0000000510007986 */ /* 0x000fe8000c101108 */
[----:B---3--:R-:W-:Y:S04]  /*80d0*/  STG.E.U8 desc[UR8][R16.64+0x2], R3 ;  /* 0x0000020310007986 */ /* 0x008fe8000c101108 */
[----:B------:R-:W-:Y:S04]  /*80e0*/  STG.E.U8 desc[UR8][R16.64+0x4], R6 ;  /* 0x0000040610007986 */ /* 0x000fe8000c101108 */
        /* <DEDUP_REMOVED lines=23> */
[----:B------:R-:W-:Y:S01]  /*8260*/  STG.E.U8 desc[UR8][R16.64+0x1f], R11 ;  /* 0x00001f0b10007986 */ /* 0x000fe2000c101108 */
[----:B------:R-:W-:Y:S05]  /*8270*/  EXIT ;  /* 0x000000000000794d */ /* 0x000fea0003800000 */
.L_x_7:
[----:B------:R-:W-:-:S00]  /*8280*/  BRA `(.L_x_7) ;  /* 0xfffffffc00fc7947 */ /* 0x000fc0000383ffff */
[----:B------:R-:W-:-:S00]  /*8290*/  NOP ;  /* 0x0000000000007918 */ /* 0x000fc00000000000 */
        /* <DEDUP_REMOVED lines=14> */
.L_x_44:


//--------------------- .text._Z16bruteForceKernelPcix --------------------------
	.section	.text._Z16bruteForceKernelPcix,"ax",@progbits
	.align	128
        .global         _Z16bruteForceKernelPcix
        .type           _Z16bruteForceKernelPcix,@function
        .size           _Z16bruteForceKernelPcix,(.L_x_43 - _Z16bruteForceKernelPcix)
        .other          _Z16bruteForceKernelPcix,@"STO_CUDA_ENTRY STV_DEFAULT"
_Z16bruteForceKernelPcix:
.text._Z16bruteForceKernelPcix:
[----:B------:R-:W0:Y:S01]  /*0000*/  LDC R1, c[0x0][0x37c] ;  /* 0x0000df00ff017b82 */ /* 0x000e220000000800 */
[----:B------:R-:W1:Y:S01]  /*0010*/  S2R R8, SR_TID.X ;  /* 0x0000000000087919 */ /* 0x000e620000002100 */
[----:B------:R-:W2:Y:S06]  /*0020*/  LDCU UR76, c[0x0][0x2fc] ;  /* 0x00005f80ff4c77ac */ /* 0x000eac0008000800 */
[----:B------:R-:W1:Y:S01]  /*0030*/  S2UR UR4, SR_CTAID.X ;  /* 0x00000000000479c3 */ /* 0x000e620000002500 */
[----:B0-----:R-:W-:Y:S02]  /*0040*/  VIADD R1, R1, 0xfffffed0 ;  /* 0xfffffed001017836 */ /* 0x001fe40000000000 */
[----:B------:R-:W-:Y:S01]  /*0050*/  IMAD.MOV.U32 R0, RZ, RZ, 0x61 ;  /* 0x00000061ff007424 */ /* 0x000fe200078e00ff */
[----:B------:R-:W0:Y:S01]  /*0060*/  LDCU.64 UR6, c[0x0][0x390] ;  /* 0x00007200ff0677ac */ /* 0x000e220008000a00 */
[----:B------:R-:W-:Y:S01]  /*0070*/  IMAD.MOV.U32 R4, RZ, RZ, 0x63 ;  /* 0x00000063ff047424 */ /* 0x000fe200078e00ff */
[----:B------:R-:W-:Y:S01]  /*0080*/  STL.U8 [R1+0xe6], RZ ;  /* 0x0000e6ff01007387 */ /* 0x000fe20000100000 */
[----:B------:R-:W-:Y:S01]  /*0090*/  IMAD.MOV.U32 R9, RZ, RZ, RZ ;  /* 0x000000ffff097224 */ /* 0x000fe200078e00ff */
[----:B------:R-:W1:Y:S01]  /*00a0*/  LDC R3, c[0x0][0x360] ;  /* 0x0000d800ff037b82 */ /* 0x000e620000000800 */
[----:B------:R-:W-:Y:S01]  /*00b0*/  IMAD.MOV.U32 R7, RZ, RZ, 0x67 ;  /* 0x00000067ff077424 */ /* 0x000fe200078e00ff */
[----:B------:R3:W-:Y:S01]  /*00c0*/  STL.U8 [R1+0xa8], R0 ;  /* 0x0000a80001007387 */ /* 0x0007e20000100000 */
[----:B------:R-:W-:Y:S01]  /*00d0*/  IMAD.MOV.U32 R2, RZ, RZ, 0x62 ;  /* 0x00000062ff027424 */ /* 0x000fe200078e00ff */
[----:B------:R-:W4:Y:S01]  /*00e0*/  LDCU UR77, c[0x0][0x2f8] ;  /* 0x00005f00ff4d77ac */ /* 0x000f220008000800 */
[----:B------:R-:W-:-:S02]  /*00f0*/  IMAD.MOV.U32 R5, RZ, RZ, 0x65 ;  /* 0x00000065ff057424 */ /* 0x000fc400078e00ff */
[----:B------:R-:W-:Y:S01]  /*0100*/  IMAD.MOV.U32 R10, RZ, RZ, 0x68 ;  /* 0x00000068ff0a7424 */ /* 0x000fe200078e00ff */
[----:B------:R5:W-:Y:S01]  /*0110*/  STL.U8 [R1+0xa9], R2 ;  /* 0x0000a90201007387 */ /* 0x000be20000100000 */
[----:B------:R-:W-:Y:S02]  /*0120*/  IMAD.MOV.U32 R11, RZ, RZ, 0x6f ;  /* 0x0000006fff0b7424 */ /* 0x000fe400078e00ff */
[----:B------:R-:W-:Y:S01]  /*0130*/  IMAD.MOV.U32 R6, RZ, RZ, 0x66 ;  /* 0x00000066ff067424 */ /* 0x000fe200078e00ff */
[----:B---3--:R-:W-:Y:S01]  /*0140*/  PRMT R0, R7, 0x7610, R0 ;  /* 0x0000761007007816 */ /* 0x008fe20000000000 */
[----:B------:R-:W-:Y:S01]  /*0150*/  IMAD.MOV.U32 R7, RZ, RZ, 0x69 ;  /* 0x00000069ff077424 */ /* 0x000fe200078e00ff */
[----:B------:R-:W-:Y:S01]  /*0160*/  STL.U8 [R1+0xac], R5 ;  /* 0x0000ac0501007387 */ /* 0x000fe20000100000 */
[----:B-----5:R-:W-:Y:S01]  /*0170*/  PRMT R2, R10, 0x7610, R2 ;  /* 0x000076100a027816 */ /* 0x020fe20000000002 */
[----:B------:R-:W-:Y:S02]  /*0180*/  IMAD.MOV.U32 R10, RZ, RZ, 0x6a ;  /* 0x0000006aff0a7424 */ /* 0x000fe400078e00ff */
[----:B------:R-:W-:Y:S01]  /*0190*/  STL.U8 [R1+0xae], R0 ;  /* 0x0000ae0001007387 */ /* 0x000fe20000100000 */
[----:B-1----:R-:W-:Y:S01]  /*01a0*/  IMAD.WIDE.U32 R8, R3, UR4, R8 ;  /* 0x0000000403087c25 */ /* 0x002fe2000f8e0008 */
[----:B------:R-:W-:-:S02]  /*01b0*/  PRMT R3, R4, 0x7610, R3 ;  /* 0x0000761004037816 */ /* 0x000fc40000000003 */
[----:B------:R-:W-:Y:S01]  /*01c0*/  STL.U8 [R1+0xad], R6 ;  /* 0x0000ad0601007387 */ /* 0x000fe20000100000 */
[----:B------:R-:W-:Y:S01]  /*01d0*/  R2UR UR4, R1 ;  /* 0x00000000010472ca */ /* 0x000fe200000e0000 */
[----:B------:R-:W-:Y:S01]  /*01e0*/  IMAD.MOV.U32 R4, RZ, RZ, 0x64 ;  /* 0x00000064ff047424 */ /* 0x000fe200078e00ff */
[----:B0-----:R-:W-:Y:S01]  /*01f0*/  ISETP.GE.U32.AND P0, PT, R8, UR6, PT ;  /* 0x0000000608007c0c */ /* 0x001fe2000bf06070 */
[----:B------:R0:W-:Y:S03]  /*0200*/  STL.U8 [R1+0xaa], R3 ;  /* 0x0000aa0301007387 */ /* 0x0001e60000100000 */
[----:B------:R-:W-:Y:S01]  /*0210*/  ISETP.GE.AND.EX P0, PT, R9, UR7, PT, P0 ;  /* 0x0000000709007c0c */ /* 0x000fe2000bf06300 */
[----:B------:R1:W-:Y:S04]  /*0220*/  STL.U8 [R1+0xab], R4 ;  /* 0x0000ab0401007387 */ /* 0x0003e80000100000 */
[----:B------:R3:W-:Y:S01]  /*0230*/  STL.U8 [R1+0xaf], R2 ;  /* 0x0000af0201007387 */ /* 0x0007e20000100000 */
[----:B0-----:R-:W-:Y:S01]  /*0240*/  PRMT R3, R7, 0x7610, R3 ;  /* 0x0000761007037816 */ /* 0x001fe20000000003 */
[----:B------:R-:W-:Y:S01]  /*0250*/  IMAD.MOV.U32 R7, RZ, RZ, 0x6b ;  /* 0x0000006bff077424 */ /* 0x000fe200078e00ff */
[----:B----4-:R-:W-:Y:S01]  /*0260*/  UIADD3 UR77, UP0, UPT, UR4, UR77, URZ ;  /* 0x0000004d044d7290 */ /* 0x010fe2000ff1e0ff */
[----:B-1----:R-:W-:Y:S01]  /*0270*/  PRMT R4, R10, 0x7610, R4 ;  /* 0x000076100a047816 */ /* 0x002fe20000000004 */
[----:B------:R-:W-:-:S02]  /*0280*/  IMAD.MOV.U32 R10, RZ, RZ, 0x6c ;  /* 0x0000006cff0a7424 */ /* 0x000fc400078e00ff */
[----:B------:R-:W-:Y:S01]  /*0290*/  PRMT R5, R7, 0x7610, R5 ;  /* 0x0000761007057816 */ /* 0x000fe20000000005 */
[----:B------:R-:W-:Y:S01]  /*02a0*/  IMAD.MOV.U32 R7, RZ, RZ, 0x6d ;  /* 0x0000006dff077424 */ /* 0x000fe200078e00ff */
[----:B------:R0:W-:Y:S01]  /*02b0*/  STL.U8 [R1+0xb0], R3 ;  /* 0x0000b00301007387 */ /* 0x0001e20000100000 */
[----:B--2---:R-:W-:Y:S01]  /*02c0*/  UIADD3.X UR76, UPT, UPT, URZ, UR76, URZ, UP0, !UPT ;  /* 0x0000004cff4c7290 */ /* 0x004fe200087fe4ff */
[----:B------:R-:W-:Y:S01]  /*02d0*/  PRMT R6, R10, 0x7610, R6 ;  /* 0x000076100a067816 */ /* 0x000fe20000000006 */
[----:B------:R-:W-:Y:S01]  /*02e0*/  IMAD.MOV.U32 R10, RZ, RZ, 0x6e ;  /* 0x0000006eff0a7424 */ /* 0x000fe200078e00ff */
[----:B------:R-:W-:Y:S01]  /*02f0*/  PRMT R0, R7, 0x7610, R0 ;  /* 0x0000761007007816 */ /* 0x000fe20000000000 */
[----:B------:R1:W-:Y:S01]  /*0300*/  STL.U8 [R1+0xb2], R5 ;  /* 0x0000b20501007387 */ /* 0x0003e20000100000 */
[----:B------:R-:W-:Y:S01]  /*0310*/  PRMT R7, R11, 0x7610, R7 ;  /* 0x000076100b077816 */ /* 0x000fe20000000007 */
[----:B------:R-:W-:Y:S01]  /*0320*/  IMAD.MOV.U32 R11, RZ, RZ, 0x43 ;  /* 0x00000043ff0b7424 */ /* 0x000fe200078e00ff */
[----:B---3--:R-:W-:Y:S01]  /*0330*/  PRMT R2, R10, 0x7610, R2 ;  /* 0x000076100a027816 */ /* 0x008fe20000000002 */
[----:B------:R-:W-:Y:S01]  /*0340*/  IMAD.MOV.U32 R10, RZ, RZ, 0x74 ;  /* 0x00000074ff0a7424 */ /* 0x000fe200078e00ff */
[----:B------:R2:W-:Y:S01]  /*0350*/  STL.U8 [R1+0xb1], R4 ;  /* 0x0000b10401007387 */ /* 0x0005e20000100000 */
[----:B0-----:R-:W-:-:S03]  /*0360*/  IMAD.MOV.U32 R3, RZ, RZ, 0x70 ;  /* 0x00000070ff037424 */ /* 0x001fc600078e00ff */
[----:B------:R0:W-:Y:S01]  /*0370*/  STL.U8 [R1+0xb6], R7 ;  /* 0x0000b60701007387 */ /* 0x0001e20000100000 */
[----:B-1----:R-:W-:-:S03]  /*0380*/  IMAD.MOV.U32 R5, RZ, RZ, 0x72 ;  /* 0x00000072ff057424 */ /* 0x002fc600078e00ff */
[----:B------:R1:W-:Y:S01]  /*0390*/  STL.U8 [R1+0xb7], R3 ;  /* 0x0000b70301007387 */ /* 0x0003e20000100000 */
[----:B--2---:R-:W-:-:S03]  /*03a0*/  IMAD.MOV.U32 R4, RZ, RZ, 0x71 ;  /* 0x00000071ff047424 */ /* 0x004fc600078e00ff */
[----:B------:R2:W-:Y:S01]  /*03b0*/  STL.U8 [R1+0xb5], R2 ;  /* 0x0000b50201007387 */ /* 0x0005e20000100000 */
[----:B0-----:R-:W-:-:S03]  /*03c0*/  IMAD.MOV.U32 R7, RZ, RZ, 0x76 ;  /* 0x00000076ff077424 */ /* 0x001fc600078e00ff */
[----:B------:R0:W-:Y:S02]  /*03d0*/  STL.U8 [R1+0xb3], R6 ;  /* 0x0000b30601007387 */ /* 0x0001e40000100000 */
[----:B-1----:R-:W-:Y:S01]  /*03e0*/  PRMT R3, R7, 0x7610, R3 ;  /* 0x0000761007037816 */ /* 0x002fe20000000003 */
[----:B------:R-:W-:Y:S01]  /*03f0*/  IMAD.MOV.U32 R7, RZ, RZ, 0x78 ;  /* 0x00000078ff077424 */ /* 0x000fe200078e00ff */
[----:B------:R1:W-:Y:S01]  /*0400*/  STL.U8 [R1+0xb9], R5 ;  /* 0x0000b90501007387 */ /* 0x0003e20000100000 */
[----:B--2---:R-:W-:Y:S01]  /*0410*/  PRMT R2, R10, 0x7610, R2 ;  /* 0x000076100a027816 */ /* 0x004fe20000000002 */
[----:B------:R-:W-:Y:S02]  /*0420*/  IMAD.MOV.U32 R10, RZ, RZ, 0x77 ;  /* 0x00000077ff0a7424 */ /* 0x000fe400078e00ff */
[----:B------:R2:W-:Y:S01]  /*0430*/  STL.U8 [R1+0xb4], R0 ;  /* 0x0000b40001007387 */ /* 0x0005e20000100000 */
[----:B0-----:R-:W-:-:S03]  /*0440*/  IMAD.MOV.U32 R6, RZ, RZ, 0x73 ;  /* 0x00000073ff067424 */ /* 0x001fc600078e00ff */
[----:B------:R0:W-:Y:S01]  /*0450*/  STL.U8 [R1+0xb8], R4 ;  /* 0x0000b80401007387 */ /* 0x0001e20000100000 */
[----:B-1----:R-:W-:Y:S01]  /*0460*/  PRMT R5, R7, 0x7610, R5 ;  /* 0x0000761007057816 */ /* 0x002fe20000000005 */
[----:B------:R-:W-:Y:S02]  /*0470*/  IMAD.MOV.U32 R7, RZ, RZ, 0x7a ;  /* 0x0000007aff077424 */ /* 0x000fe400078e00ff */
[----:B------:R1:W-:Y:S01]  /*0480*/  STL.U8 [R1+0xbb], R2 ;  /* 0x0000bb0201007387 */ /* 0x0003e20000100000 */
[----:B--2---:R-:W-:Y:S01]  /*0490*/  PRMT R0, R6, 0x7610, R0 ;  /* 0x0000761006007816 */ /* 0x004fe20000000000 */
[----:B------:R-:W-:Y:S02]  /*04a0*/  IMAD.MOV.U32 R6, RZ, RZ, 0x75 ;  /* 0x00000075ff067424 */ /* 0x000fe400078e00ff */
[----:B------:R2:W-:Y:S01]  /*04b0*/  STL.U8 [R1+0xbf], R5 ;  /* 0x0000bf0501007387 */ /* 0x0005e20000100000 */
[----:B0-----:R-:W-:Y:S01]  /*04c0*/  PRMT R4, R10, 0x7610, R4 ;  /* 0x000076100a047816 */ /* 0x001fe20000000004 */
[----:B------:R-:W-:-:S02]  /*04d0*/  IMAD.MOV.U32 R10, RZ, RZ, 0x79 ;  /* 0x00000079ff0a7424 */ /* 0x000fc400078e00ff */
[----:B------:R0:W-:Y:S01]  /*04e0*/  STL.U8 [R1+0xba], R0 ;  /* 0x0000ba0001007387 */ /* 0x0001e20000100000 */
[----:B-1----:R-:W-:Y:S01]  /*04f0*/  PRMT R2, R7, 0x7610, R2 ;  /* 0x0000761007027816 */ /* 0x002fe20000000002 */
[----:B------:R-:W-:Y:S02]  /*0500*/  IMAD.MOV.U32 R7, RZ, RZ, 0x41 ;  /* 0x00000041ff077424 */ /* 0x000fe400078e00ff */
[----:B------:R1:W-:Y:S01]  /*0510*/  STL.U8 [R1+0xbc], R6 ;  /* 0x0000bc0601007387 */ /* 0x0003e20000100000 */
[----:B--2---:R-:W-:-:S03]  /*0520*/  IMAD.MOV.U32 R5, RZ, RZ, 0x45 ;  /* 0x00000045ff057424 */ /* 0x004fc600078e00ff */
[----:B------:R2:W-:Y:S01]  /*0530*/  STL.U8 [R1+0xbe], R4 ;  /* 0x0000be0401007387 */ /* 0x0005e20000100000 */
[----:B0-----:R-:W-:Y:S01]  /*0540*/  PRMT R0, R10, 0x7610, R0 ;  /* 0x000076100a007816 */ /* 0x001fe20000000000 */
[----:B------:R-:W-:Y:S02]  /*0550*/  IMAD.MOV.U32 R10, RZ, RZ, 0x42 ;  /* 0x00000042ff0a7424 */ /* 0x000fe400078e00ff */
[----:B------:R0:W-:Y:S01]  /*0560*/  STL.U8 [R1+0xbd], R3 ;  /* 0x0000bd0301007387 */ /* 0x0001e20000100000 */
[----:B-1----:R-:W-:Y:S02]  /*0570*/  PRMT R6, R7, 0x7610, R6 ;  /* 0x0000761007067816 */ /* 0x002fe40000000006 */
[----:B------:R-:W-:Y:S01]  /*0580*/  PRMT R7, R11, 0x7610, R7 ;  /* 0x000076100b077816 */ /* 0x000fe20000000007 */
[----:B------:R1:W-:Y:S01]  /*0590*/  STL.U8 [R1+0xc0], R0 ;  /* 0x0000c00001007387 */ /* 0x0003e20000100000 */
[----:B--2---:R-:W-:Y:S02]  /*05a0*/  IMAD.MOV.U32 R4, RZ, RZ, 0x44 ;  /* 0x00000044ff047424 */ /* 0x004fe400078e00ff */
[----:B------:R-:W-:Y:S01]  /*05b0*/  IMAD.MOV.U32 R11, RZ, RZ, 0x48 ;  /* 0x00000048ff0b7424 */ /* 0x000fe200078e00ff */
[----:B------:R2:W-:Y:S01]  /*05c0*/  STL.U8 [R1+0xc4], R7 ;  /* 0x0000c40701007387 */ /* 0x0005e20000100000 */
[----:B0-----:R-:W-:Y:S01]  /*05d0*/  PRMT R3, R10, 0x7610, R3 ;  /* 0x000076100a037816 */ /* 0x001fe20000000003 */
[----:B------:R-:W-:-:S02]  /*05e0*/  IMAD.MOV.U32 R10, RZ, RZ, 0x47 ;  /* 0x00000047ff0a7424 */ /* 0x000fc400078e00ff */
[----:B------:R0:W-:Y:S01]  /*05f0*/  STL.U8 [R1+0xc1], R2 ;  /* 0x0000c10201007387 */ /* 0x0001e20000100000 */
[----:B-1----:R-:W-:Y:S02]  /*0600*/  PRMT R0, R4, 0x7610, R0 ;  /* 0x0000761004007816 */ /* 0x002fe40000000000 */
[----:B------:R-:W-:Y:S01]  /*0610*/  PRMT R4, R5, 0x7610, R4 ;  /* 0x0000761005047816 */ /* 0x000fe20000000004 */
[----:B------:R-:W-:Y:S01]  /*0620*/  IMAD.MOV.U32 R5, RZ, RZ, 0x46 ;  /* 0x00000046ff057424 */ /* 0x000fe200078e00ff */
[----:B------:R1:W-:Y:S01]  /*0630*/  STL.U8 [R1+0xc3], R3 ;  /* 0x0000c30301007387 */ /* 0x0003e20000100000 */
[----:B--2---:R-:W-:-:S03]  /*0640*/  IMAD.MOV.U32 R7, RZ, RZ, 0x4a ;  /* 0x0000004aff077424 */ /* 0x004fc600078e00ff */
[----:B------:R2:W-:Y:S01]  /*0650*/  STL.U8 [R1+0xc5], R0 ;  /* 0x0000c50001007387 */ /* 0x0005e20000100000 */
[----:B0-----:R-:W-:Y:S02]  /*0660*/  PRMT R2, R5, 0x7610, R2 ;  /* 0x0000761005027816 */ /* 0x001fe40000000002 */
[----:B------:R-:W-:Y:S01]  /*0670*/  PRMT R5, R10, 0x7610, R5 ;  /* 0x000076100a057816 */ /* 0x000fe20000000005 */
[----:B------:R-:W-:Y:S01]  /*0680*/  IMAD.MOV.U32 R10, RZ, RZ, 0x4b ;  /* 0x0000004bff0a7424 */ /* 0x000fe200078e00ff */
[----:B------:R0:W-:Y:S01]  /*0690*/  STL.U8 [R1+0xc2], R6 ;  /* 0x0000c20601007387 */ /* 0x0001e20000100000 */
[----:B-1----:R-:W-:Y:S01]  /*06a0*/  PRMT R3, R11, 0x7610, R3 ;  /* 0x000076100b037816 */ /* 0x002fe20000000003 */
[----:B------:R-:W-:Y:S02]  /*06b0*/  IMAD.MOV.U32 R11, RZ, RZ, 0x51 ;  /* 0x00000051ff0b7424 */ /* 0x000fe400078e00ff */
[----:B------:R1:W-:Y:S01]  /*06c0*/  STL.U8 [R1+0xc7], R2 ;  /* 0x0000c70201007387 */ /* 0x0003e20000100000 */
[----:B--2---:R-:W-:Y:S01]  /*06d0*/  PRMT R0, R7, 0x7610, R0 ;  /* 0x0000761007007816 */ /* 0x004fe20000000000 */
[----:B------:R-:W-:-:S02]  /*06e0*/  IMAD.MOV.U32 R7, RZ, RZ, 0x4c ;  /* 0x0000004cff077424 */ /* 0x000fc400078e00ff */
        /* <DEDUP_REMOVED lines=15> */
[----:B--2---:R-:W-:Y:S02]  /*07e0*/  PRMT R6, R7, 0x7610, R6 ;  /* 0x0000761007067816 */ /* 0x004fe40000000006 */
[----:B------:R-:W-:Y:S01]  /*07f0*/  PRMT R7, R11, 0x7610, R7 ;  /* 0x000076100b077816 */ /* 0x000fe20000000007 */
[----:B------:R2:W-:Y:S01]  /*0800*/  STL.U8 [R1+0xcd], R2 ;  /* 0x0000cd0201007387 */ /* 0x0005e20000100000 */
[----:B0-----:R-:W-:Y:S02]  /*0810*/  IMAD.MOV.U32 R4, RZ, RZ, 0x52 ;  /* 0x00000052ff047424 */ /* 0x001fe400078e00ff */
[----:B------:R-:W-:Y:S01]  /*0820*/  IMAD.MOV.U32 R11, RZ, RZ, 0x56 ;  /* 0x00000056ff0b7424 */ /* 0x000fe200078e00ff */
[----:B------:R0:W-:Y:S01]  /*0830*/  STL.U8 [R1+0xce], R5 ;  /* 0x0000ce0501007387 */ /* 0x0001e20000100000 */
[----:B-1----:R-:W-:Y:S01]  /*0840*/  PRMT R0, R10, 0x7610, R0 ;  /* 0x000076100a007816 */ /* 0x002fe20000000000 */
[----:B------:R-:W-:-:S02]  /*0850*/  IMAD.MOV.U32 R10, RZ, RZ, 0x53 ;  /* 0x00000053ff0a7424 */ /* 0x000fc400078e00ff */
[----:B------:R1:W-:Y:S01]  /*0860*/  STL.U8 [R1+0xd2], R7 ;  /* 0x0000d20701007387 */ /* 0x0003e20000100000 */
[----:B--2---:R-:W-:-:S03]  /*0870*/  PRMT R2, R4, 0x7610, R2 ;  /* 0x0000761004027816 */ /* 0x004fc60000000002 */
[----:B------:R2:W-:Y:S01]  /*0880*/  STL.U8 [R1+0xcf], R3 ;  /* 0x0000cf0301007387 */ /* 0x0005e20000100000 */
[----:B------:R-:W-:Y:S01]  /*0890*/  PRMT R4, R10, 0x7610, R4 ;  /* 0x000076100a047816 */ /* 0x000fe20000000004 */
[----:B0-----:R-:W-:Y:S02]  /*08a0*/  IMAD.MOV.U32 R5, RZ, RZ, 0x54 ;  /* 0x00000054ff057424 */ /* 0x001fe400078e00ff */
[----:B------:R0:W-:Y:S01]  /*08b0*/  STL.U8 [R1+0xd3], R2 ;  /* 0x0000d30201007387 */ /* 0x0001e20000100000 */
[----:B------:R-:W-:Y:S02]  /*08c0*/  IMAD.MOV.U32 R10, RZ, RZ, 0x55 ;  /* 0x00000055ff0a7424 */ /* 0x000fe400078e00ff */
[----:B-1----:R-:W-:Y:S01]  /*08d0*/  IMAD.MOV.U32 R7, RZ, RZ, 0x58 ;  /* 0x00000058ff077424 */ /* 0x002fe200078e00ff */
[----:B------:R1:W-:Y:S01]  /*08e0*/  STL.U8 [R1+0xd1], R0 ;  /* 0x0000d10001007387 */ /* 0x0003e20000100000 */
[----:B--2---:R-:W-:Y:S02]  /*08f0*/  PRMT R3, R5, 0x7610, R3 ;  /* 0x0000761005037816 */ /* 0x004fe40000000003 */
[----:B------:R-:W-:Y:S01]  /*0900*/  PRMT R5, R10, 0x7610, R5 ;  /* 0x000076100a057816 */ /* 0x000fe20000000005 */
[----:B------:R-:W-:Y:S01]  /*0910*/  IMAD.MOV.U32 R10, RZ, RZ, 0x59 ;  /* 0x00000059ff0a7424 */ /* 0x000fe200078e00ff */
[----:B0-----:R-:W-:Y:S01]  /*0920*/  PRMT R2, R7, 0x7610, R2 ;  /* 0x0000761007027816 */ /* 0x001fe20000000002 */
[----:B------:R-:W-:Y:S01]  /*0930*/  IMAD.MOV.U32 R7, RZ, RZ, 0x5a ;  /* 0x0000005aff077424 */ /* 0x000fe200078e00ff */
[----:B------:R0:W-:Y:S01]  /*0940*/  STL.U8 [R1+0xd5], R3 ;  /* 0x0000d50301007387 */ /* 0x0001e20000100000 */
[----:B-1----:R-:W-:-:S03]  /*0950*/  PRMT R0, R11, 0x7610, R0 ;  /* 0x000076100b007816 */ /* 0x002fc60000000000 */
[----:B------:R1:W-:Y:S04]  /*0960*/  STL.U8 [R1+0xd0], R6 ;  /* 0x0000d00601007387 */ /* 0x0003e80000100000 */
[----:B------:R2:W-:Y:S01]  /*0970*/  STL.U8 [R1+0xd4], R4 ;  /* 0x0000d40401007387 */ /* 0x0005e20000100000 */
[----:B0-----:R-:W-:Y:S01]  /*0980*/  PRMT R3, R7, 0x7610, R3 ;  /* 0x0000761007037816 */ /* 0x001fe20000000003 */
[----:B------:R-:W-:Y:S02]  /*0990*/  IMAD.MOV.U32 R7, RZ, RZ, 0x31 ;  /* 0x00000031ff077424 */ /* 0x000fe400078e00ff */
[----:B------:R0:W-:Y:S01]  /*09a0*/  STL.U8 [R1+0xd7], R0 ;  /* 0x0000d70001007387 */ /* 0x0001e20000100000 */
[----:B-1----:R-:W-:-:S03]  /*09b0*/  IMAD.MOV.U32 R6, RZ, RZ, 0x57 ;  /* 0x00000057ff067424 */ /* 0x002fc600078e00ff */
[----:B------:R1:W-:Y:S01]  /*09c0*/  STL.U8 [R1+0xd6], R5 ;  /* 0x0000d60501007387 */ /* 0x0003e20000100000 */
[----:B--2---:R-:W-:Y:S01]  /*09d0*/  PRMT R4, R10, 0x7610, R4 ;  /* 0x000076100a047816 */ /* 0x004fe20000000004 */
[----:B------:R-:W-:Y:S02]  /*09e0*/  IMAD.MOV.U32 R10, RZ, RZ, 0x30 ;  /* 0x00000030ff0a7424 */ /* 0x000fe400078e00ff */
[----:B------:R2:W-:Y:S01]  /*09f0*/  STL.U8 [R1+0xd8], R6 ;  /* 0x0000d80601007387 */ /* 0x0005e20000100000 */
[----:B0-----:R-:W-:Y:S01]  /*0a00*/  PRMT R0, R7, 0x7610, R0 ;  /* 0x0000761007007816 */ /* 0x001fe20000000000 */
[----:B------:R-:W-:Y:S02]  /*0a10*/  IMAD.MOV.U32 R7, RZ, RZ, 0x32 ;  /* 0x00000032ff077424 */ /* 0x000fe400078e00ff */
[----:B------:R0:W-:Y:S01]  /*0a20*/  STL.U8 [R1+0xd9], R2 ;  /* 0x0000d90201007387 */ /* 0x0001e20000100000 */
[----:B-1----:R-:W-:Y:S01]  /*0a30*/  PRMT R5, R10, 0x7610, R5 ;  /* 0x000076100a057816 */ /* 0x002fe20000000005 */
[----:B------:R-:W-:-:S02]  /*0a40*/  IMAD.MOV.U32 R10, RZ, RZ, 0x33 ;  /* 0x00000033ff0a7424 */ /* 0x000fc400078e00ff */
[----:B------:R1:W-:Y:S01]  /*0a50*/  STL.U8 [R1+0xdb], R3 ;  /* 0x0000db0301007387 */ /* 0x0003e20000100000 */
[----:B--2---:R-:W-:Y:S01]  /*0a60*/  PRMT R6, R7, 0x7610, R6 ;  /* 0x0000761007067816 */ /* 0x004fe20000000006 */
[----:B------:R-:W-:Y:S02]  /*0a70*/  IMAD.MOV.U32 R7, RZ, RZ, 0x34 ;  /* 0x00000034ff077424 */ /* 0x000fe400078e00ff */
[----:B------:R2:W-:Y:S01]  /*0a80*/  STL.U8 [R1+0xdc], R5 ;  /* 0x0000dc0501007387 */ /* 0x0005e20000100000 */
[----:B0-----:R-:W-:-:S03]  /*0a90*/  PRMT R2, R10, 0x7610, R2 ;  /* 0x000076100a027816 */ /* 0x001fc60000000002 */
[----:B------:R0:W-:Y:S01]  /*0aa0*/  STL.U8 [R1+0xde], R6 ;  /* 0x0000de0601007387 */ /* 0x0001e20000100000 */
[----:B-1----:R-:W-:Y:S01]  /*0ab0*/  PRMT R3, R7, 0x7610, R3 ;  /* 0x0000761007037816 */ /* 0x002fe20000000003 */
[----:B------:R-:W-:Y:S02]  /*0ac0*/  IMAD.MOV.U32 R7, RZ, RZ, 0x39 ;  /* 0x00000039ff077424 */ /* 0x000fe400078e00ff */
[----:B------:R1:W-:Y:S01]  /*0ad0*/  STL.U8 [R1+0xdd], R0 ;  /* 0x0000dd0001007387 */ /* 0x0003e20000100000 */
[----:B--2---:R-:W-:-:S03]  /*0ae0*/  IMAD.MOV.U32 R5, RZ, RZ, 0x36 ;  /* 0x00000036ff057424 */ /* 0x004fc600078e00ff */
[----:B------:R2:W-:Y:S01]  /*0af0*/  STL.U8 [R1+0xda], R4 ;  /* 0x0000da0401007387 */ /* 0x0005e20000100000 */
[----:B0-----:R-:W-:-:S03]  /*0b00*/  IMAD.MOV.U32 R6, RZ, RZ, 0x38 ;  /* 0x00000038ff067424 */ /* 0x001fc600078e00ff */
[----:B------:R0:W-:Y:S01]  /*0b10*/  STL.U8 [R1+0xdf], R2 ;  /* 0x0000df0201007387 */ /* 0x0001e20000100000 */
[----:B-1----:R-:W-:Y:S01]  /*0b20*/  PRMT R0, R5, 0x7610, R0 ;  /* 0x0000761005007816 */ /* 0x002fe20000000000 */
[----:B------:R-:W-:Y:S02]  /*0b30*/  IMAD.MOV.U32 R5, RZ, RZ, 0x37 ;  /* 0x00000037ff057424 */ /* 0x000fe400078e00ff */
[----:B------:R1:W-:Y:S01]  /*0b40*/  STL.U8 [R1+0xe0], R3 ;  /* 0x0000e00301007387 */ /* 0x0003e20000100000 */
[----:B--2---:R-:W-:-:S03]  /*0b50*/  IMAD.MOV.U32 R4, RZ, RZ, 0x35 ;  /* 0x00000035ff047424 */ /* 0x004fc600078e00ff */
[----:B------:R2:W-:Y:S01]  /*0b60*/  STL.U8 [R1+0xe2], R0 ;  /* 0x0000e20001007387 */ /* 0x0005e20000100000 */
[----:B0-----:R-:W-:-:S03]  /*0b70*/  PRMT R2, R6, 0x7610, R2 ;  /* 0x0000761006027816 */ /* 0x001fc60000000002 */
[----:B------:R2:W-:Y:S01]  /*0b80*/  STL.U8 [R1+0xe1], R4 ;  /* 0x0000e10401007387 */ /* 0x0005e20000100000 */
[----:B-1----:R-:W-:-:S03]  /*0b90*/  PRMT R3, R7, 0x7610, R3 ;  /* 0x0000761007037816 */ /* 0x002fc60000000003 */
[----:B------:R2:W-:Y:S04]  /*0ba0*/  STL.U8 [R1+0xe3], R5 ;  /* 0x0000e30501007387 */ /* 0x0005e80000100000 */
[----:B------:R2:W-:Y:S04]  /*0bb0*/  STL.U8 [R1+0xe4], R2 ;  /* 0x0000e40201007387 */ /* 0x0005e80000100000 */
[----:B------:R2:W-:Y:S01]  /*0bc0*/  STL.U8 [R1+0xe5], R3 ;  /* 0x0000e50301007387 */ /* 0x0005e20000100000 */
[----:B------:R-:W-:Y:S05]  /*0bd0*/  @P0 EXIT ;  /* 0x000000000000094d */ /* 0x000fea0003800000 */
[----:B------:R-:W0:Y:S01]  /*0be0*/  LDCU UR4, c[0x0][0x388] ;  /* 0x00007100ff0477ac */ /* 0x000e220008000800 */
[----:B------:R-:W-:Y:S01]  /*0bf0*/  BSSY.RECONVERGENT B0, `(.L_x_8) ;  /* 0x0000027000007945 */ /* 0x000fe20003800200 */
[----:B0-----:R-:W-:Y:S01]  /*0c00*/  IMAD.U32 R7, RZ, RZ, UR4 ;  /* 0x00000004ff077e24 */ /* 0x001fe2000f8e00ff */
[----:B------:R-:W0:Y:S04]  /*0c10*/  LDCU UR4, c[0x0][0x388] ;  /* 0x00007100ff0477ac */ /* 0x000e280008000800 */
[----:B--2---:R-:W-:-:S04]  /*0c20*/  SHF.R.S32.HI R3, RZ, 0x1f, R7 ;  /* 0x0000001fff037819 */ /* 0x004fc80000011407 */
[----:B------:R-:W-:-:S04]  /*0c30*/  LOP3.LUT R0, R9, R3, RZ, 0xfc, !PT ;  /* 0x0000000309007212 */ /* 0x000fc800078efcff */
[----:B------:R-:W-:-:S13]  /*0c40*/  ISETP.NE.U32.AND P0, PT, R0, RZ, PT ;  /* 0x000000ff0000720c */ /* 0x000fda0003f05070 */
[----:B0-----:R-:W-:Y:S05]  /*0c50*/  @P0 BRA `(.L_x_9) ;  /* 0x0000000000580947 */ /* 0x001fea0003800000 */
[----:B------:R-:W0:Y:S01]  /*0c60*/  I2F.U32.RP R0, R7 ;  /* 0x0000000700007306 */ /* 0x000e220000209000 */
[----:B------:R-:W-:-:S07]  /*0c70*/  ISETP.NE.U32.AND P2, PT, R7, RZ, PT ;  /* 0x000000ff0700720c */ /* 0x000fce0003f45070 */
[----:B0-----:R-:W0:Y:S02]  /*0c80*/  MUFU.RCP R0, R0 ;  /* 0x0000000000007308 */ /* 0x001e240000001000 */
[----:B0-----:R-:W-:-:S06]  /*0c90*/  VIADD R4, R0, 0xffffffe ;  /* 0x0ffffffe00047836 */ /* 0x001fcc0000000000 */
[----:B------:R0:W1:Y:S02]  /*0ca0*/  F2I.FTZ.U32.TRUNC.NTZ R5, R4 ;  /* 0x0000000400057305 */ /* 0x000064000021f000 */
[----:B0-----:R-:W-:Y:S02]  /*0cb0*/  IMAD.MOV.U32 R4, RZ, RZ, RZ ;  /* 0x000000ffff047224 */ /* 0x001fe400078e00ff */
[----:B-1----:R-:W-:-:S04]  /*0cc0*/  IMAD.MOV R2, RZ, RZ, -R5 ;  /* 0x000000ffff027224 */ /* 0x002fc800078e0a05 */
[----:B------:R-:W-:-:S04]  /*0cd0*/  IMAD R9, R2, R7, RZ ;  /* 0x0000000702097224 */ /* 0x000fc800078e02ff */
[----:B------:R-:W-:-:S06]  /*0ce0*/  IMAD.HI.U32 R5, R5, R9, R4 ;  /* 0x0000000905057227 */ /* 0x000fcc00078e0004 */
[----:B------:R-:W-:-:S04]  /*0cf0*/  IMAD.HI.U32 R4, R5, R8, RZ ;  /* 0x0000000805047227 */ /* 0x000fc800078e00ff */
[----:B------:R-:W-:Y:S02]  /*0d00*/  IMAD.MOV R2, RZ, RZ, -R4 ;  /* 0x000000ffff027224 */ /* 0x000fe400078e0a04 */
[----:B------:R-:W-:Y:S02]  /*0d10*/  IMAD.MOV.U32 R5, RZ, RZ, RZ ;  /* 0x000000ffff057224 */ /* 0x000fe400078e00ff */
[----:B------:R-:W-:-:S05]  /*0d20*/  IMAD R2, R7, R2, R8 ;  /* 0x0000000207027224 */ /* 0x000fca00078e0208 */
[----:B------:R-:W-:-:S13]  /*0d30*/  ISETP.GE.U32.AND P0, PT, R2, R7, PT ;  /* 0x000000070200720c */ /* 0x000fda0003f06070 */
[----:B------:R-:W-:Y:S02]  /*0d40*/  @P0 IMAD.IADD R2, R2, 0x1, -R7 ;  /* 0x0000000102020824 */ /* 0x000fe400078e0a07 */
[----:B------:R-:W-:-:S03]  /*0d50*/  @P0 VIADD R4, R4, 0x1 ;  /* 0x0000000104040836 */ /* 0x000fc60000000000 */
[----:B------:R-:W-:-:S13]  /*0d60*/  ISETP.GE.U32.AND P1, PT, R2, R7, PT ;  /* 0x000000070200720c */ /* 0x000fda0003f26070 */
[----:B------:R-:W-:Y:S01]  /*0d70*/  @P1 VIADD R4, R4, 0x1 ;  /* 0x0000000104041836 */ /* 0x000fe20000000000 */
[----:B------:R-:W-:-:S05]  /*0d80*/  @!P2 LOP3.LUT R4, RZ, R7, RZ, 0x33, !PT ;  /* 0x00000007ff04a212 */ /* 0x000fca00078e33ff */
[----:B------:R-:W-:-:S04]  /*0d90*/  IMAD.MOV R0, RZ, RZ, -R4 ;  /* 0x000000ffff007224 */ /* 0x000fc800078e0a04 */
[----:B------:R-:W-:Y:S01]  /*0da0*/  IMAD R0, R7, R0, R8 ;  /* 0x0000000007007224 */ /* 0x000fe200078e0208 */
[----:B------:R-:W-:Y:S06]  /*0db0*/  BRA `(.L_x_10) ;  /* 0x0000000000287947 */ /* 0x000fec0003800000 */
.L_x_9:
[----:B------:R-:W-:Y:S01]  /*0dc0*/  IMAD.MOV.U32 R10, RZ, RZ, R8 ;  /* 0x000000ffff0a7224 */ /* 0x000fe200078e0008 */
[----:B------:R-:W-:Y:S01]  /*0dd0*/  MOV R2, 0xe00 ;  /* 0x00000e0000027802 */ /* 0x000fe20000000f00 */
[----:B------:R-:W-:-:S07]  /*0de0*/  IMAD.MOV.U32 R0, RZ, RZ, R9 ;  /* 0x000000ffff007224 */ /* 0x000fce00078e0009 */
[----:B------:R-:W-:Y:S05]  /*0df0*/  CALL.REL.NOINC `($__internal_0_$__cuda_sm20_div_s64) ;  /* 0x0000009000c47944 */ /* 0x000fea0003c00000 */
[----:B------:R-:W0:Y:S01]  /*0e00*/  LDCU UR5, c[0x0][0x388] ;  /* 0x00007100ff0577ac */ /* 0x000e220008000800 */
[--C-:B------:R-:W-:Y:S02]  /*0e10*/  IMAD.MOV R0, RZ, RZ, -R10.reuse ;  /* 0x000000ffff007224 */ /* 0x100fe400078e0a0a */
[----:B------:R-:W-:Y:S02]  /*0e20*/  IMAD.MOV.U32 R4, RZ, RZ, R10 ;  /* 0x000000ffff047224 */ /* 0x000fe400078e000a */
[----:B------:R-:W-:Y:S02]  /*0e30*/  IMAD.MOV.U32 R5, RZ, RZ, R11 ;  /* 0x000000ffff057224 */ /* 0x000fe400078e000b */
[----:B0-----:R-:W-:-:S04]  /*0e40*/  IMAD.U32 R7, RZ, RZ, UR5 ;  /* 0x00000005ff077e24 */ /* 0x001fc8000f8e00ff */
[----:B------:R-:W-:-:S07]  /*0e50*/  IMAD R0, R0, R7, R8 ;  /* 0x0000000700007224 */ /* 0x000fce00078e0208 */
.L_x_10:
[----:B------:R-:W-:Y:S05]  /*0e60*/  BSYNC.RECONVERGENT B0 ;  /* 0x0000000000007941 */ /* 0x000fea0003800200 */
.L_x_8:
[----:B------:R-:W-:-:S06]  /*0e70*/  IMAD.IADD R0, R1, 0x1, R0 ;  /* 0x0000000101007824 */ /* 0x000fcc00078e0200 */
[----:B------:R-:W2:Y:S01]  /*0e80*/  LDL.U8 R0, [R0+0xa8] ;  /* 0x0000a80000007983 */ /* 0x000ea20000100000 */
[----:B------:R-:W-:Y:S01]  /*0e90*/  LOP3.LUT R2, R5, R3, RZ, 0xfc, !PT ;  /* 0x0000000305027212 */ /* 0x000fe200078efcff */
[----:B------:R-:W-:Y:S03]  /*0ea0*/  BSSY.RECONVERGENT B0, `(.L_x_11) ;  /* 0x0000025000007945 */ /* 0x000fe60003800200 */
[----:B------:R-:W-:Y:S01]  /*0eb0*/  ISETP.NE.U32.AND P0, PT, R2, RZ, PT ;  /* 0x000000ff0200720c */ /* 0x000fe20003f05070 */
[----:B--2---:R0:W-:-:S12]  /*0ec0*/  STL.U8 [R1+0x108], R0 ;  /* 0x0001080001007387 */ /* 0x0041d80000100000 */
[----:B------:R-:W-:Y:S05]  /*0ed0*/  @P0 BRA `(.L_x_12) ;  /* 0x00000000005c0947 */ /* 0x000fea0003800000 */
[----:B------:R-:W1:Y:S01]  /*0ee0*/  I2F.U32.RP R5, R7 ;  /* 0x0000000700057306 */ /* 0x000e620000209000 */
[----:B------:R-:W-:-:S07]  /*0ef0*/  ISETP.NE.U32.AND P2, PT, R7, RZ, PT ;  /* 0x000000ff0700720c */ /* 0x000fce0003f45070 */
[----:B-1----:R-:W1:Y:S02]  /*0f00*/  MUFU.RCP R5, R5 ;  /* 0x0000000500057308 */ /* 0x002e640000001000 */
[----:B-1----:R-:W-:Y:S02]  /*0f10*/  VIADD R8, R5, 0xffffffe ;  /* 0x0ffffffe05087836 */ /* 0x002fe40000000000 */
[----:B------:R-:W-:-:S04]  /*0f20*/  IMAD.MOV.U32 R5, RZ, RZ, RZ ;  /* 0x000000ffff057224 */ /* 0x000fc800078e00ff */
[----:B------:R1:W0:Y:S02]  /*0f30*/  F2I.FTZ.U32.TRUNC.NTZ R9, R8 ;  /* 0x0000000800097305 */ /* 0x000224000021f000 */
[----:B-1----:R-:W-:Y:S02]  /*0f40*/  IMAD.MOV.U32 R8, RZ, RZ, RZ ;  /* 0x000000ffff087224 */ /* 0x002fe400078e00ff */
[----:B0-----:R-:W-:-:S04]  /*0f50*/  IMAD.MOV R0, RZ, RZ, -R9 ;  /* 0x000000ffff007224 */ /* 0x001fc800078e0a09 */
[----:B------:R-:W-:-:S04]  /*0f60*/  IMAD R11, R0, R7, RZ ;  /* 0x00000007000b7224 */ /* 0x000fc800078e02ff */
[----:B------:R-:W-:-:S06]  /*0f70*/  IMAD.HI.U32 R11, R9, R11, R8 ;  /* 0x0000000b090b7227 */ /* 0x000fcc00078e0008 */
[----:B------:R-:W-:-:S04]  /*0f80*/  IMAD.HI.U32 R2, R11, R4, RZ ;  /* 0x000000040b027227 */ /* 0x000fc800078e00ff */
[----:B------:R-:W-:-:S04]  /*0f90*/  IMAD.MOV R0, RZ, RZ, -R2 ;  /* 0x000000ffff007224 */ /* 0x000fc800078e0a02 */
        /* <DEDUP_REMOVED lines=8> */
[----:B------:R-:W-:Y:S02]  /*1020*/  IMAD R0, R7, R0, R4 ;  /* 0x0000000007007224 */ /* 0x000fe400078e0204 */
[----:B------:R-:W-:Y:S01]  /*1030*/  IMAD.MOV.U32 R4, RZ, RZ, R2 ;  /* 0x000000ffff047224 */ /* 0x000fe200078e0002 */
[----:B------:R-:W-:Y:S06]  /*1040*/  BRA `(.L_x_13) ;  /* 0x0000000000287947 */ /* 0x000fec0003800000 */
.L_x_12:
[----:B------:R-:W-:Y:S01]  /*1050*/  IMAD.MOV.U32 R10, RZ, RZ, R4 ;  /* 0x000000ffff0a7224 */ /* 0x000fe200078e0004 */
[----:B------:R-:W-:Y:S01]  /*1060*/  MOV R2, 0x1090 ;  /* 0x0000109000027802 */ /* 0x000fe20000000f00 */
[----:B0-----:R-:W-:-:S07]  /*1070*/  IMAD.MOV.U32 R0, RZ, RZ, R5 ;  /* 0x000000ffff007224 */ /* 0x001fce00078e0005 */
[----:B------:R-:W-:Y:S05]  /*1080*/  CALL.REL.NOINC `($__internal_0_$__cuda_sm20_div_s64) ;  /* 0x0000009000207944 */ /* 0x000fea0003c00000 */
[----:B------:R-:W0:Y:S01]  /*1090*/  LDCU UR5, c[0x0][0x388] ;  /* 0x00007100ff0577ac */ /* 0x000e220008000800 */
[----:B------:R-:W-:Y:S02]  /*10a0*/  IMAD.MOV R0, RZ, RZ, -R10 ;  /* 0x000000ffff007224 */ /* 0x000fe400078e0a0a */
[----:B------:R-:W-:Y:S02]  /*10b0*/  IMAD.MOV.U32 R5, RZ, RZ, R11 ;  /* 0x000000ffff057224 */ /* 0x000fe400078e000b */
[----:B0-----:R-:W-:-:S04]  /*10c0*/  IMAD.U32 R7, RZ, RZ, UR5 ;  /* 0x00000005ff077e24 */ /* 0x001fc8000f8e00ff */
[----:B------:R-:W-:Y:S02]  /*10d0*/  IMAD R0, R0, R7, R4 ;  /* 0x0000000700007224 */ /* 0x000fe400078e0204 */
[----:B------:R-:W-:-:S07]  /*10e0*/  IMAD.MOV.U32 R4, RZ, RZ, R10 ;  /* 0x000000ffff047224 */ /* 0x000fce00078e000a */
.L_x_13:
[----:B------:R-:W-:Y:S05]  /*10f0*/  BSYNC.RECONVERGENT B0 ;  /* 0x0000000000007941 */ /* 0x000fea0003800200 */
.L_x_11:
        /* <DEDUP_REMOVED lines=30> */
.L_x_15:
        /* <DEDUP_REMOVED lines=10> */
.L_x_16:
[----:B------:R-:W-:Y:S05]  /*1380*/  BSYNC.RECONVERGENT B0 ;  /* 0x0000000000007941 */ /* 0x000fea0003800200 */
.L_x_14:
        /* <DEDUP_REMOVED lines=30> */
.L_x_18:
        /* <DEDUP_REMOVED lines=10> */
.L_x_19:
[----:B------:R-:W-:Y:S05]  /*1610*/  BSYNC.RECONVERGENT B0 ;  /* 0x0000000000007941 */ /* 0x000fea0003800200 */
.L_x_17:
        /* <DEDUP_REMOVED lines=30> */
.L_x_21:
        /* <DEDUP_REMOVED lines=10> */
.L_x_22:
[----:B------:R-:W-:Y:S05]  /*18a0*/  BSYNC.RECONVERGENT B0 ;  /* 0x0000000000007941 */ /* 0x000fea0003800200 */
.L_x_20:
        /* <DEDUP_REMOVED lines=10> */
[----:B-1----:R-:W-:-:S06]  /*1950*/  VIADD R2, R5, 0xffffffe ;  /* 0x0ffffffe05027836 */ /* 0x002fcc0000000000 */
        /* <DEDUP_REMOVED lines=9> */
[----:B------:R-:W-:-:S05]  /*19f0*/  @P0 IMAD.IADD R0, R0, 0x1, -R7 ;  /* 0x0000000100000824 */ /* 0x000fca00078e0a07 */
[----:B------:R-:W-:-:S13]  /*1a00*/  ISETP.GE.U32.AND P0, PT, R0, R7, PT ;  /* 0x000000070000720c */ /* 0x000fda0003f06070 */
[----:B------:R-:W-:Y:S01]  /*1a10*/  @P0 IMAD.IADD R0, R0, 0x1, -R7 ;  /* 0x0000000100000824 */ /* 0x000fe200078e0a07 */
[----:B------:R-:W-:Y:S01]  /*1a20*/  @!P1 LOP3.LUT R0, RZ, R7, RZ, 0x33, !PT ;  /* 0x00000007ff009212 */ /* 0x000fe200078e33ff */
[----:B------:R-:W-:Y:S06]  /*1a30*/  BRA `(.L_x_25) ;  /* 0x0000000000147947 */ /* 0x000fec0003800000 */
.L_x_24:
[----:B------:R-:W-:Y:S01]  /*1a40*/  IMAD.MOV.U32 R6, RZ, RZ, R4 ;  /* 0x000000ffff067224 */ /* 0x000fe200078e0004 */
[----:B0-----:R-:W-:Y:S01]  /*1a50*/  MOV R0, 0x1a80 ;  /* 0x00001a8000007802 */ /* 0x001fe20000000f00 */
[----:B------:R-:W-:-:S07]  /*1a60*/  IMAD.MOV.U32 R7, RZ, RZ, R5 ;  /* 0x000000ffff077224 */ /* 0x000fce00078e0005 */
[----:B------:R-:W-:Y:S05]  /*1a70*/  CALL.REL.NOINC `($__internal_1_$__cuda_sm20_rem_s64) ;  /* 0x0000008800f47944 */ /* 0x000fea0003c00000 */
[----:B------:R-:W-:-:S07]  /*1a80*/  IMAD.MOV.U32 R0, RZ, RZ, R4 ;  /* 0x000000ffff007224 */ /* 0x000fce00078e0004 */
.L_x_25:
[----:B------:R-:W-:Y:S05]  /*1a90*/  BSYNC.RECONVERGENT B0 ;  /* 0x0000000000007941 */ /* 0x000fea0003800200 */
.L_x_23:
[----:B------:R-:W-:Y:S01]  /*1aa0*/  IMAD.IADD R0, R1, 0x1, R0 ;  /* 0x0000000101007824 */ /* 0x000fe200078e0200 */
[----:B------:R-:W0:Y:S01]  /*1ab0*/  LDC.64 R6, c[0x3][0x8] ;  /* 0x00c00200ff067b82 */ /* 0x000e220000000a00 */
[----:B------:R-:W1:Y:S04]  /*1ac0*/  LDCU.64 UR4, c[0x3][URZ] ;  /* 0x00c00000ff0477ac */ /* 0x000e680008000a00 */
[----:B------:R-:W2:Y:S01]  /*1ad0*/  LDL.U8 R0, [R0+0xa8] ;  /* 0x0000a80000007983 */ /* 0x000ea20000100000 */
[----:B------:R-:W3:Y:S01]  /*1ae0*/  LDCU.64 UR6, c[0x3][0x8] ;  /* 0x00c00100ff0677ac */ /* 0x000ee20008000a00 */
[----:B------:R-:W-:Y:S01]  /*1af0*/  BSSY.RECONVERGENT B0, `(.L_x_26) ;  /* 0x000001a000007945 */ /* 0x000fe20003800200 */
[----:B------:R-:W4:Y:S01]  /*1b00*/  LDC.64 R2, c[0x3][RZ] ;  /* 0x00c00000ff027b82 */ /* 0x000f220000000a00 */
[----:B------:R-:W-:Y:S01]  /*1b10*/  STL.U8 [R1+0x10e], RZ ;  /* 0x00010eff01007387 */ /* 0x000fe20000100000 */
[----:B------:R-:W-:-:S03]  /*1b20*/  IMAD.MOV.U32 R4, RZ, RZ, RZ ;  /* 0x000000ffff047224 */ /* 0x000fc600078e00ff */
[----:B------:R-:W-:Y:S04]  /*1b30*/  STL.64 [R1+0x58], RZ ;  /* 0x000058ff01007387 */ /* 0x000fe80000100a00 */
[----:B------:R-:W-:Y:S04]  /*1b40*/  STL.128 [R1+0x60], RZ ;  /* 0x000060ff01007387 */ /* 0x000fe80000100c00 */
[----:B------:R-:W-:Y:S01]  /*1b50*/  STL.128 [R1+0x70], RZ ;  /* 0x000070ff01007387 */ /* 0x000fe20000100c00 */
[----:B---3--:R-:W-:-:S03]  /*1b60*/  IMAD.U32 R24, RZ, RZ, UR6 ;  /* 0x00000006ff187e24 */ /* 0x008fc6000f8e00ff */
[----:B0-----:R-:W-:Y:S01]  /*1b70*/  STL.64 [R1+0x50], R6 ;  /* 0x0000500601007387 */ /* 0x001fe20000100a00 */
[----:B------:R-:W-:-:S03]  /*1b80*/  IMAD.U32 R25, RZ, RZ, UR7 ;  /* 0x00000007ff197e24 */ /* 0x000fc6000f8e00ff */
[----:B------:R-:W-:Y:S04]  /*1b90*/  STL.128 [R1+0x80], RZ ;  /* 0x000080ff01007387 */ /* 0x000fe80000100c00 */
[----:B------:R-:W-:Y:S04]  /*1ba0*/  STL.128 [R1+0x90], RZ ;  /* 0x000090ff01007387 */ /* 0x000fe80000100c00 */
[----:B------:R-:W-:Y:S04]  /*1bb0*/  STL.64 [R1+0xa0], RZ ;  /* 0x0000a0ff01007387 */ /* 0x000fe80000100a00 */
[----:B----4-:R1:W-:Y:S02]  /*1bc0*/  STL.64 [R1+0x48], R2 ;  /* 0x0000480201007387 */ /* 0x0103e40000100a00 */
[----:B-1----:R-:W-:-:S02]  /*1bd0*/  IMAD.U32 R2, RZ, RZ, UR4 ;  /* 0x00000004ff027e24 */ /* 0x002fc4000f8e00ff */
[----:B------:R-:W-:Y:S01]  /*1be0*/  IMAD.U32 R3, RZ, RZ, UR5 ;  /* 0x00000005ff037e24 */ /* 0x000fe2000f8e00ff */
[----:B--2---:R0:W-:Y:S02]  /*1bf0*/  STL.U8 [R1+0x10d], R0 ;  /* 0x00010d0001007387 */ /* 0x0041e40000100000 */
[----:B0-----:R-:W-:-:S07]  /*1c00*/  IMAD.MOV.U32 R0, RZ, RZ, RZ ;  /* 0x000000ffff007224 */ /* 0x001fce00078e00ff */
.L_x_27:
[----:B------:R-:W-:-:S06]  /*1c10*/  IMAD.IADD R5, R1, 0x1, R0 ;  /* 0x0000000101057824 */ /* 0x000fcc00078e0200 */
[----:B------:R-:W2:Y:S01]  /*1c20*/  LDL.U8 R5, [R5+0x108] ;  /* 0x0001080005057983 */ /* 0x000ea20000100000 */
[----:B------:R-:W-:Y:S01]  /*1c30*/  IMAD.MOV.U32 R12, RZ, RZ, R0 ;  /* 0x000000ffff0c7224 */ /* 0x000fe200078e0000 */
[----:B------:R-:W-:Y:S01]  /*1c40*/  IADD3 R0, P1, PT, R0, 0x1, RZ ;  /* 0x0000000100007810 */ /* 0x000fe20007f3e0ff */
[----:B------:R-:W-:-:S04]  /*1c50*/  IMAD.MOV.U32 R15, RZ, RZ, R4 ;  /* 0x000000ffff0f7224 */ /* 0x000fc800078e0004 */
[----:B------:R-:W-:Y:S01]  /*1c60*/  IMAD.X R4, RZ, RZ, R4, P1 ;  /* 0x000000ffff047224 */ /* 0x000fe200008e0604 */
[----:B--2---:R-:W-:-:S13]  /*1c70*/  ISETP.NE.AND P0, PT, R5, RZ, PT ;  /* 0x000000ff0500720c */ /* 0x004fda0003f05270 */
[----:B------:R-:W-:Y:S05]  /*1c80*/  @P0 BRA `(.L_x_27) ;  /* 0xfffffffc00e00947 */ /* 0x000fea000383ffff */
[----:B------:R-:W-:Y:S05]  /*1c90*/  BSYNC.RECONVERGENT B0 ;  /* 0x0000000000007941 */ /* 0x000fea0003800200 */
.L_x_26:
[----:B------:R-:W-:Y:S01]  /*1ca0*/  IMAD.MOV.U32 R13, RZ, RZ, R15 ;  /* 0x000000ffff0d7224 */ /* 0x000fe200078e000f */
[----:B------:R-:W-:Y:S01]  /*1cb0*/  ISETP.NE.U32.AND P0, PT, R12, RZ, PT ;  /* 0x000000ff0c00720c */ /* 0x000fe20003f05070 */
[----:B------:R-:W0:Y:S01]  /*1cc0*/  LDCU.128 UR4, c[0x3][0x110] ;  /* 0x00c02200ff0477ac */ /* 0x000e220008000c00 */
[----:B------:R-:W-:Y:S02]  /*1cd0*/  BSSY.RECONVERGENT B0, `(.L_x_28) ;  /* 0x0000256000007945 */ /* 0x000fe40003800200 */
[----:B------:R1:W-:Y:S01]  /*1ce0*/  STL.64 [R1+0x40], R12 ;  /* 0x0000400c01007387 */ /* 0x0003e20000100a00 */
[----:B------:R-:W-:Y:S01]  /*1cf0*/  ISETP.NE.AND.EX P0, PT, R15, RZ, PT, P0 ;  /* 0x000000ff0f00720c */ /* 0x000fe20003f05300 */
[----:B------:R-:W2:Y:S01]  /*1d00*/  LDCU.128 UR8, c[0x3][0x10] ;  /* 0x00c00200ff0877ac */ /* 0x000ea20008000c00 */
[----:B------:R-:W3:Y:S01]  /*1d10*/  LDCU.128 UR12, c[0x3][0x120] ;  /* 0x00c02400ff0c77ac */ /* 0x000ee20008000c00 */
[----:B------:R-:W4:Y:S01]  /*1d20*/  LDCU.128 UR16, c[0x3][0x20] ;  /* 0x00c00400ff1077ac */ /* 0x000f220008000c00 */
[----:B------:R-:W0:Y:S01]  /*1d30*/  LDCU.128 UR20, c[0x3][0x130] ;  /* 0x00c02600ff1477ac */ /* 0x000e220008000c00 */
        /* <DEDUP_REMOVED lines=11> */
[----:B-1----:R-:W-:Y:S05]  /*1df0*/  @!P0 BRA `(.L_x_29) ;  /* 0x00000024000c8947 */ /* 0x002fea0003800000 */
[----:B------:R-:W-:Y:S01]  /*1e00*/  BSSY.RECONVERGENT B1, `(.L_x_30) ;  /* 0x0000240000017945 */ /* 0x000fe20003800200 */
[----:B------:R-:W-:Y:S02]  /*1e10*/  IMAD.MOV.U32 R4, RZ, RZ, RZ ;  /* 0x000000ffff047224 */ /* 0x000fe400078e00ff */
[----:B------:R-:W-:Y:S02]  /*1e20*/  IMAD.MOV.U32 R0, RZ, RZ, RZ ;  /* 0x000000ffff007224 */ /* 0x000fe400078e00ff */
[----:B------:R-:W-:-:S07]  /*1e30*/  IMAD.MOV.U32 R14, RZ, RZ, RZ ;  /* 0x000000ffff0e7224 */ /* 0x000fce00078e00ff */
.L_x_33:
[----:B-1----:R-:W-:-:S06]  /*1e40*/  IMAD.IADD R5, R1, 0x1, R0 ;  /* 0x0000000101057824 */ /* 0x002fcc00078e0200 */
[----:B------:R-:W5:Y:S01]  /*1e50*/  LDL.U8 R5, [R5+0x108] ;  /* 0x0001080005057983 */ /* 0x000f620000100000 */
[----:B------:R-:W-:Y:S01]  /*1e60*/  IMAD.IADD R6, R1, 0x1, R4 ;  /* 0x0000000101067824 */ /* 0x000fe200078e0204 */
[----:B------:R-:W-:Y:S01]  /*1e70*/  IADD3 R0, P0, PT, R0, 0x1, RZ ;  /* 0x0000000100007810 */ /* 0x000fe20007f1e0ff */
[----:B------:R-:W-:Y:S01]  /*1e80*/  VIADD R4, R4, 0x1 ;  /* 0x0000000104047836 */ /* 0x000fe20000000000 */
[----:B------:R-:W-:Y:S03]  /*1e90*/  BSSY.RECONVERGENT B2, `(.L_x_31) ;  /* 0x0000235000027945 */ /* 0x000fe60003800200 */
[----:B------:R-:W-:Y:S01]  /*1ea0*/  IMAD.X R14, RZ, RZ, R14, P0 ;  /* 0x000000ffff0e7224 */ /* 0x000fe200000e060e */
[----:B------:R-:W-:Y:S02]  /*1eb0*/  LOP3.LUT P1, RZ, R4, 0x3f, RZ, 0xc0, !PT ;  /* 0x0000003f04ff7812 */ /* 0x000fe4000782c0ff */
[----:B------:R-:W-:-:S04]  /*1ec0*/  ISETP.NE.U32.AND P0, PT, R0, R12, PT ;  /* 0x0000000c0000720c */ /* 0x000fc80003f05070 */
[----:B------:R-:W-:Y:S01]  /*1ed0*/  ISETP.NE.AND.EX P0, PT, R14, R15, PT, P0 ;  /* 0x0000000f0e00720c */ /* 0x000fe20003f05300 */
[----:B-----5:R1:W-:Y:S06]  /*1ee0*/  STL.U8 [R6+0x58], R5 ;  /* 0x0000580506007387 */ /* 0x0203ec0000100000 */
[----:B------:R-:W-:Y:S06]  /*1ef0*/  @P1 BRA `(.L_x_32) ;  /* 0x0000002000b81947 */ /* 0x000fec0003800000 */
[----:B------:R-:W1:Y:S04]  /*1f00*/  LDL.64 R10, [R1+0x60] ;  /* 0x00006000010a7983 */ /* 0x000e680000100a00 */
[----:B------:R-:W5:Y:S04]  /*1f10*/  LDL.64 R8, [R1+0x58] ;  /* 0x0000580001087983 */ /* 0x000f680000100a00 */
[----:B------:R-:W3:Y:S04]  /*1f20*/  LDL.64 R16, [R1+0x68] ;  /* 0x0000680001107983 */ /* 0x000ee80000100a00 */
[----:B------:R-:W4:Y:S04]  /*1f30*/  LDL.64 R18, [R1+0x70] ;  /* 0x0000700001127983 */ /* 0x000f280000100a00 */
[----:B------:R-:W4:Y:S04]  /*1f40*/  LDL.64 R20, [R1+0x78] ;  /* 0x0000780001147983 */ /* 0x000f280000100a00 */
[----:B------:R-:W4:Y:S01]  /*1f50*/  LDL.64 R22, [R1+0x80] ;  /* 0x0000800001167983 */ /* 0x000f220000100a00 */
[----:B------:R-:W-:Y:S01]  /*1f60*/  LOP3.LUT R31, R25, R3, R24, 0xb8, !PT ;  /* 0x00000003191f7212 */ /* 0x000fe200078eb818 */
[----:B--2---:R-:W-:Y:S01]  /*1f70*/  UIADD3 UR68, UPT, UPT, -UR8, 0x20, URZ ;  /* 0x0000002008447890 */ /* 0x004fe2000fffe1ff */
[----:B------:R-:W2:Y:S01]  /*1f80*/  LDCU.128 UR72, c[0x3][0x190] ;  /* 0x00c03200ff4877ac */ /* 0x000ea20008000c00 */
[----:B-1----:R-:W-:-:S02]  /*1f90*/  PRMT R5, R11, 0x7772, RZ ;  /* 0x000077720b057816 */ /* 0x002fc400000000ff */
[----:B------:R-:W-:Y:S02]  /*1fa0*/  PRMT R6, R11, 0x7773, RZ ;  /* 0x000077730b067816 */ /* 0x000fe400000000ff */
[----:B-----5:R-:W-:Y:S01]  /*1fb0*/  PRMT R4, R9, 0x7772, RZ ;  /* 0x0000777209047816 */ /* 0x020fe200000000ff */
[----:B------:R-:W-:-:S04]  /*1fc0*/  IMAD.U32 R7, R5, 0x10000, RZ ;  /* 0x0001000005077824 */ /* 0x000fc800078e00ff */
[----:B------:R-:W-:Y:S01]  /*1fd0*/  IMAD.U32 R5, R4, 0x10000, RZ ;  /* 0x0001000004057824 */ /* 0x000fe200078e00ff */
[----:B------:R-:W-:Y:S02]  /*1fe0*/  PRMT R4, R9, 0x7773, RZ ;  /* 0x0000777309047816 */ /* 0x000fe400000000ff */
[----:B------:R-:W-:Y:S02]  /*1ff0*/  LOP3.LUT R7, R7, 0xff0000, RZ, 0xc0, !PT ;  /* 0x00ff000007077812 */ /* 0x000fe400078ec0ff */
[----:B------:R-:W-:-:S03]  /*2000*/  LOP3.LUT R5, R5, 0xff0000, RZ, 0xc0, !PT ;  /* 0x00ff000005057812 */ /* 0x000fc600078ec0ff */
[----:B------:R-:W-:Y:S01]  /*2010*/  IMAD R6, R6, 0x1000000, R7 ;  /* 0x0100000006067824 */ /* 0x000fe200078e0207 */
[----:B------:R-:W-:Y:S01]  /*2020*/  PRMT R7, R11, 0x7771, RZ ;  /* 0x000077710b077816 */ /* 0x000fe200000000ff */
[----:B------:R-:W-:Y:S01]  /*2030*/  IMAD R4, R4, 0x1000000, R5 ;  /* 0x0100000004047824 */ /* 0x000fe200078e0205 */
[----:B------:R-:W-:Y:S02]  /*2040*/  PRMT R5, R9, 0x7771, RZ ;  /* 0x0000777109057816 */ /* 0x000fe400000000ff */
        /* <DEDUP_REMOVED lines=8> */
[----:B---3--:R-:W-:Y:S02]  /*20d0*/  PRMT R26, R17, 0x7772, RZ ;  /* 0x00007772111a7816 */ /* 0x008fe400000000ff */
[----:B----4-:R-:W-:-:S03]  /*20e0*/  PRMT R28, R19, 0x7772, RZ ;  /* 0x00007772131c7816 */ /* 0x010fc600000000ff */
[----:B------:R-:W-:Y:S01]  /*20f0*/  IMAD.U32 R27, R26, 0x10000, RZ ;  /* 0x000100001a1b7824 */ /* 0x000fe200078e00ff */
[----:B------:R-:W-:Y:S01]  /*2100*/  PRMT R26, R17, 0x7773, RZ ;  /* 0x00007773111a7816 */ /* 0x000fe200000000ff */
[----:B------:R-:W-:Y:S01]  /*2110*/  IMAD.U32 R29, R28, 0x10000, RZ ;  /* 0x000100001c1d7824 */ /* 0x000fe200078e00ff */
[----:B------:R-:W-:Y:S02]  /*2120*/  PRMT R28, R19, 0x7773, RZ ;  /* 0x00007773131c7816 */ /* 0x000fe400000000ff */
[----:B------:R-:W-:Y:S02]  /*2130*/  LOP3.LUT R27, R27, 0xff0000, RZ, 0xc0, !PT ;  /* 0x00ff00001b1b7812 */ /* 0x000fe400078ec0ff */
[----:B------:R-:W-:Y:S02]  /*2140*/  LOP3.LUT R29, R29, 0xff0000, RZ, 0xc0, !PT ;  /* 0x00ff00001d1d7812 */ /* 0x000fe400078ec0ff */
[----:B-1----:R-:W-:Y:S01]  /*2150*/  PRMT R8, R17, 0x7771, RZ ;  /* 0x0000777111087816 */ /* 0x002fe200000000ff */
        /* <DEDUP_REMOVED lines=10> */
[----:B------:R-:W3:Y:S01]  /*2200*/  LDL.128 R8, [R1+0x10] ;  /* 0x0000100001087983 */ /* 0x000ee20000100c00 */
[----:B------:R-:W-:Y:S02]  /*2210*/  PRMT R26, R21, 0x7772, RZ ;  /* 0x00007772151a7816 */ /* 0x000fe400000000ff */
[----:B------:R-:W-:-:S03]  /*2220*/  PRMT R28, R23, 0x7772, RZ ;  /* 0x00007772171c7816 */ /* 0x000fc600000000ff */
        /* <DEDUP_REMOVED lines=15> */
[----:B------:R-:W-:Y:S01]  /*2320*/  LOP3.LUT R23, R19, R28, R23, 0xfe, !PT ;  /* 0x0000001c13177212 */ /* 0x000fe200078efe17 */
[----:B------:R-:W4:Y:S04]  /*2330*/  LDL.64 R26, [R1+0x90] ;  /* 0x00009000011a7983 */ /* 0x000f280000100a00 */
[----:B------:R1:W-:Y:S04]  /*2340*/  STL.128 [R1+0x20], R20 ;  /* 0x0000201401007387 */ /* 0x0003e80000100c00 */
[----:B------:R-:W2:Y:S04]  /*2350*/  LDL.128 R16, [R1+0x20] ;  /* 0x0000200001107983 */ /* 0x000ea80000100c00 */
[----:B------:R-:W4:Y:S01]  /*2360*/  LDL.64 R28, [R1+0x88] ;  /* 0x00008800011c7983 */ /* 0x000f220000100a00 */
[----:B0-----:R-:W-:-:S05]  /*2370*/  IADD3 R31, PT, PT, R31, UR4, R2 ;  /* 0x000000041f1f7c10 */ /* 0x001fca000fffe002 */
[----:B-----5:R-:W-:-:S05]  /*2380*/  IMAD.IADD R31, R31, 0x1, R4 ;  /* 0x000000011f1f7824 */ /* 0x020fca00078e0204 */
[----:B------:R-:W-:Y:S02]  /*2390*/  SHF.L.U32 R30, R31, UR8, RZ ;  /* 0x000000081f1e7c19 */ /* 0x000fe400080006ff */
[----:B------:R-:W-:-:S04]  /*23a0*/  SHF.R.U32.HI R31, RZ, UR68, R31 ;  /* 0x00000044ff1f7c19 */ /* 0x000fc8000801161f */
[----:B------:R-:W-:-:S04]  /*23b0*/  IADD3 R30, PT, PT, R31, R30, R3 ;  /* 0x0000001e1f1e7210 */ /* 0x000fc80007ffe003 */
[----:B-1----:R-:W-:-:S04]  /*23c0*/  LOP3.LUT R20, R24, R30, R3, 0xb8, !PT ;  /* 0x0000001e18147212 */ /* 0x002fc800078eb803 */
[----:B------:R-:W-:Y:S01]  /*23d0*/  IADD3 R20, PT, PT, R20, UR5, R25 ;  /* 0x0000000514147c10 */ /* 0x000fe2000fffe019 */
[----:B------:R-:W-:-:S04]  /*23e0*/  UIADD3 UR68, UPT, UPT, -UR9, 0x20, URZ ;  /* 0x0000002009447890 */ /* 0x000fc8000fffe1ff */
[----:B------:R-:W-:-:S05]  /*23f0*/  IMAD.IADD R20, R20, 0x1, R5 ;  /* 0x0000000114147824 */ /* 0x000fca00078e0205 */
[----:B------:R-:W-:Y:S02]  /*2400*/  SHF.L.U32 R21, R20, UR9, RZ ;  /* 0x0000000914157c19 */ /* 0x000fe400080006ff */
[----:B------:R-:W-:-:S04]  /*2410*/  SHF.R.U32.HI R20, RZ, UR68, R20 ;  /* 0x00000044ff147c19 */ /* 0x000fc80008011614 */
[----:B------:R-:W-:-:S04]  /*2420*/  IADD3 R21, PT, PT, R20, R21, R30 ;  /* 0x0000001514157210 */ /* 0x000fc80007ffe01e */
[----:B------:R-:W-:-:S04]  /*2430*/  LOP3.LUT R23, R3, R21, R30, 0xb8, !PT ;  /* 0x0000001503177212 */ /* 0x000fc800078eb81e */
        /* <DEDUP_REMOVED lines=16> */
[----:B---3--:R-:W-:-:S05]  /*2540*/  IMAD.IADD R31, R31, 0x1, R8 ;  /* 0x000000011f1f7824 */ /* 0x008fca00078e0208 */
        /* <DEDUP_REMOVED lines=27> */
[----:B--2---:R-:W-:-:S05]  /*2700*/  IMAD.IADD R23, R23, 0x1, R16 ;  /* 0x0000000117177824 */ /* 0x004fca00078e0210 */
        /* <DEDUP_REMOVED lines=25> */
[----:B------:R-:W-:Y:S02]  /*28a0*/  IADD3 R31, PT, PT, R21, UR28, R30 ;  /* 0x0000001c151f7c10 */ /* 0x000fe4000fffe01e */
[----:B----4-:R-:W-:Y:S01]  /*28b0*/  PRMT R21, R29, 0x7772, RZ ;  /* 0x000077721d157816 */ /* 0x010fe200000000ff */
[----:B------:R-:W-:Y:S02]  /*28c0*/  UIADD3 UR68, UPT, UPT, -UR32, 0x20, URZ ;  /* 0x0000002020447890 */ /* 0x000fe4000fffe1ff */
[----:B------:R-:W-:Y:S02]  /*28d0*/  IMAD.IADD R31, R31, 0x1, R28 ;  /* 0x000000011f1f7824 */ /* 0x000fe400078e021c */
[----:B------:R-:W-:-:S03]  /*28e0*/  IMAD.U32 R21, R21, 0x10000, RZ ;  /* 0x0001000015157824 */ /* 0x000fc600078e00ff */
[----:B------:R-:W-:Y:S02]  /*28f0*/  SHF.L.U32 R35, R31, UR32, RZ ;  /* 0x000000201f237c19 */ /* 0x000fe400080006ff */
[----:B------:R-:W-:Y:S02]  /*2900*/  SHF.R.U32.HI R31, RZ, UR68, R31 ;  /* 0x00000044ff1f7c19 */ /* 0x000fe4000801161f */
[----:B------:R-:W-:Y:S02]  /*2910*/  LOP3.LUT R33, R21, 0xff0000, RZ, 0xc0, !PT ;  /* 0x00ff000015217812 */ /* 0x000fe400078ec0ff */
[C---:B------:R-:W-:Y:S02]  /*2920*/  PRMT R30, R29.reuse, 0x7773, RZ ;  /* 0x000077731d1e7816 */ /* 0x040fe400000000ff */
[----:B------:R-:W-:Y:S02]  /*2930*/  PRMT R21, R29, 0x7771, RZ ;  /* 0x000077711d157816 */ /* 0x000fe400000000ff */
[--C-:B------:R-:W-:Y:S01]  /*2940*/  IADD3 R31, PT, PT, R31, R35, R20.reuse ;  /* 0x000000231f1f7210 */ /* 0x100fe20007ffe014 */
[----:B------:R-:W-:Y:S01]  /*2950*/  IMAD R30, R30, 0x1000000, R33 ;  /* 0x010000001e1e7824 */ /* 0x000fe200078e0221 */
[----:B------:R-:W-:Y:S01]  /*2960*/  PRMT R29, R29, 0x7770, RZ ;  /* 0x000077701d1d7816 */ /* 0x000fe200000000ff */
[----:B------:R-:W-:Y:S01]  /*2970*/  IMAD.SHL.U32 R21, R21, 0x100, RZ ;  /* 0x0000010015157824 */ /* 0x000fe200078e00ff */
[----:B------:R-:W-:-:S04]  /*2980*/  LOP3.LUT R33, R23, R31, R20, 0xb8, !PT ;  /* 0x0000001f17217212 */ /* 0x000fc800078eb814 */
[----:B------:R-:W-:Y:S02]  /*2990*/  LOP3.LUT R21, R29, R30, R21, 0xfe, !PT ;  /* 0x0000001e1d157212 */ /* 0x000fe400078efe15 */
        /* <DEDUP_REMOVED lines=8> */
[----:B------:R-:W-:Y:S01]  /*2a20*/  PRMT R23, R27, 0x7772, RZ ;  /* 0x000077721b177816 */ /* 0x000fe200000000ff */
        /* <DEDUP_REMOVED lines=125> */
[----:B------:R-:W-:Y:S01]  /*3200*/  LOP3.LUT R31, R22, R27, R29, 0xb8, !PT ;  /* 0x0000001b161f7212 */ /* 0x000fe200078eb81d */
[----:B------:R-:W-:-:S03]  /*3210*/  UIADD3 UR68, UPT, UPT, -UR67, 0x20, URZ ;  /* 0x0000002043447890 */ /* 0x000fc6000fffe1ff */
[----:B------:R-:W-:-:S05]  /*3220*/  IADD3 R31, PT, PT, R31, UR63, R20 ;  /* 0x0000003f1f1f7c10 */ /* 0x000fca000fffe014 */
[----:B------:R-:W-:-:S05]  /*3230*/  IMAD.IADD R31, R31, 0x1, R28 ;  /* 0x000000011f1f7824 */ /* 0x000fca00078e021c */
[----:B------:R-:W-:Y:S01]  /*3240*/  SHF.R.U32.HI R30, RZ, UR68, R31 ;  /* 0x00000044ff1e7c19 */ /* 0x000fe2000801161f */
[----:B------:R-:W0:Y:S01]  /*3250*/  LDCU.128 UR68, c[0x3][0x90] ;  /* 0x00c01200ff4477ac */ /* 0x000e220008000c00 */
[----:B------:R-:W-:-:S04]  /*3260*/  SHF.L.U32 R20, R31, UR67, RZ ;  /* 0x000000431f147c19 */ /* 0x000fc800080006ff */
[----:B------:R-:W-:-:S04]  /*3270*/  IADD3 R20, PT, PT, R30, R20, R29 ;  /* 0x000000141e147210 */ /* 0x000fc80007ffe01d */
[----:B------:R-:W-:-:S04]  /*3280*/  LOP3.LUT R30, R20, R29, R22, 0x96, !PT ;  /* 0x0000001d141e7212 */ /* 0x000fc800078e9616 */
[----:B------:R-:W-:Y:S01]  /*3290*/  IADD3 R30, PT, PT, R30, UR72, R27 ;  /* 0x000000481e1e7c10 */ /* 0x000fe2000fffe01b */
[----:B0-----:R-:W-:-:S04]  /*32a0*/  UIADD3 UR72, UPT, UPT, -UR68, 0x20, URZ ;  /* 0x0000002044487890 */ /* 0x001fc8000fffe1ff */
        /* <DEDUP_REMOVED lines=20> */
[----:B------:R-:W-:Y:S01]  /*33f0*/  IADD3 R31, PT, PT, R31, UR75, R20 ;  /* 0x0000004b1f1f7c10 */ /* 0x000fe2000fffe014 */
[----:B------:R-:W0:Y:S04]  /*3400*/  LDCU.128 UR72, c[0x3][0x1a0] ;  /* 0x00c03400ff4877ac */ /* 0x000e280008000c00 */
[----:B------:R-:W-:-:S05]  /*3410*/  IMAD.IADD R31, R31, 0x1, R26 ;  /* 0x000000011f1f7824 */ /* 0x000fca00078e021a */
[----:B------:R-:W-:Y:S02]  /*3420*/  SHF.L.U32 R20, R31, UR71, RZ ;  /* 0x000000471f147c19 */ /* 0x000fe400080006ff */
[----:B------:R-:W-:Y:S01]  /*3430*/  SHF.R.U32.HI R31, RZ, UR68, R31 ;  /* 0x00000044ff1f7c19 */ /* 0x000fe2000801161f */
[----:B------:R-:W1:Y:S03]  /*3440*/  LDCU.128 UR68, c[0x3][0xa0] ;  /* 0x00c01400ff4477ac */ /* 0x000e660008000c00 */
[----:B------:R-:W-:-:S04]  /*3450*/  IADD3 R20, PT, PT, R31, R20, R29 ;  /* 0x000000141f147210 */ /* 0x000fc80007ffe01d */
[----:B------:R-:W-:-:S04]  /*3460*/  LOP3.LUT R30, R20, R29, R22, 0x96, !PT ;  /* 0x0000001d141e7212 */ /* 0x000fc800078e9616 */
[----:B0-----:R-:W-:-:S05]  /*3470*/  IADD3 R30, PT, PT, R30, UR72, R27 ;  /* 0x000000481e1e7c10 */ /* 0x001fca000fffe01b */
[----:B------:R-:W-:Y:S01]  /*3480*/  IMAD.IADD R30, R30, 0x1, R5 ;  /* 0x000000011e1e7824 */ /* 0x000fe200078e0205 */
[----:B-1----:R-:W-:-:S04]  /*3490*/  UIADD3 UR72, UPT, UPT, -UR68, 0x20, URZ ;  /* 0x0000002044487890 */ /* 0x002fc8000fffe1ff */
        /* <DEDUP_REMOVED lines=196> */
[----:B------:R-:W-:Y:S01]  /*40e0*/  IADD3 R7, PT, PT, R7, R9, R8 ;  /* 0x0000000907077210 */ /* 0x000fe20007ffe008 */
[----:B------:R-:W-:Y:S02]  /*40f0*/  IMAD.MOV.U32 R20, RZ, RZ, R28 ;  /* 0x000000ffff147224 */ /* 0x000fe400078e001c */
[----:B------:R-:W-:Y:S01]  /*4100*/  IMAD.MOV.U32 R22, RZ, RZ, R26 ;  /* 0x000000ffff167224 */ /* 0x000fe200078e001a */
[----:B------:R-:W-:-:S04]  /*4110*/  LOP3.LUT R9, R8, R7, R5, 0x2d, !PT ;  /* 0x0000000708097212 */ /* 0x000fc800078e2d05 */
[----:B------:R-:W-:Y:S01]  /*4120*/  IADD3 R10, PT, PT, R9, UR75, R10 ;  /* 0x0000004b090a7c10 */ /* 0x000fe2000fffe00a */
[----:B------:R0:W-:Y:S01]  /*4130*/  STL.128 [R1+0x30], R20 ;  /* 0x0000301401007387 */ /* 0x0001e20000100c00 */
[----:B------:R-:W-:-:S03]  /*4140*/  UIADD3 UR68, UPT, UPT, -UR71, 0x20, URZ ;  /* 0x0000002047447890 */ /* 0x000fc6000fffe1ff */
[----:B------:R-:W-:-:S05]  /*4150*/  IMAD.IADD R17, R10, 0x1, R17 ;  /* 0x000000010a117824 */ /* 0x000fca00078e0211 */
[----:B------:R-:W-:Y:S02]  /*4160*/  SHF.L.U32 R4, R17, UR71, RZ ;  /* 0x0000004711047c19 */ /* 0x000fe400080006ff */
[----:B------:R-:W-:-:S04]  /*4170*/  SHF.R.U32.HI R17, RZ, UR68, R17 ;  /* 0x00000044ff117c19 */ /* 0x000fc80008011611 */
[----:B------:R-:W-:Y:S01]  /*4180*/  IADD3 R4, PT, PT, R17, R4, R7 ;  /* 0x0000000411047210 */ /* 0x000fe20007ffe007 */
[----:B------:R-:W-:Y:S02]  /*4190*/  IMAD.IADD R2, R2, 0x1, R5 ;  /* 0x0000000102027824 */ /* 0x000fe400078e0205 */
[----:B------:R-:W-:Y:S02]  /*41a0*/  IMAD.IADD R25, R25, 0x1, R8 ;  /* 0x0000000119197824 */ /* 0x000fe400078e0208 */
[----:B------:R-:W-:Y:S02]  /*41b0*/  IMAD.IADD R3, R3, 0x1, R4 ;  /* 0x0000000103037824 */ /* 0x000fe400078e0204 */
[----:B------:R-:W-:Y:S02]  /*41c0*/  IMAD.IADD R24, R24, 0x1, R7 ;  /* 0x0000000118187824 */ /* 0x000fe400078e0207 */
[----:B0-----:R-:W-:-:S07]  /*41d0*/  IMAD.MOV.U32 R4, RZ, RZ, RZ ;  /* 0x000000ffff047224 */ /* 0x001fce00078e00ff */
.L_x_32:
[----:B0-234-:R-:W-:Y:S05]  /*41e0*/  BSYNC.RECONVERGENT B2 ;  /* 0x0000000000027941 */ /* 0x01dfea0003800200 */
.L_x_31:
[----:B------:R-:W-:Y:S05]  /*41f0*/  @P0 BRA `(.L_x_33) ;  /* 0xffffffdc00100947 */ /* 0x000fea000383ffff */
[----:B------:R-:W-:Y:S05]  /*4200*/  BSYNC.RECONVERGENT B1 ;  /* 0x0000000000017941 */ /* 0x000fea0003800200 */
.L_x_30:
[----:B------:R0:W-:Y:S04]  /*4210*/  STL.64 [R1+0x48], R2 ;  /* 0x0000480201007387 */ /* 0x0001e80000100a00 */
[----:B------:R0:W-:Y:S02]  /*4220*/  STL.64 [R1+0x50], R24 ;  /* 0x0000501801007387 */ /* 0x0001e40000100a00 */
.L_x_29:
[----:B0-234-:R-:W-:Y:S05]  /*4230*/  BSYNC.RECONVERGENT B0 ;  /* 0x0000000000007941 */ /* 0x01dfea0003800200 */
.L_x_28:
[----:B------:R-:W-:Y:S01]  /*4240*/  LOP3.LUT R4, R12, 0x3f, RZ, 0xc0, !PT ;  /* 0x0000003f0c047812 */ /* 0x000fe200078ec0ff */
[----:B------:R-:W0:Y:S01]  /*4250*/  LDCU.128 UR8, c[0x3][0x110] ;  /* 0x00c02200ff0877ac */ /* 0x000e220008000c00 */
[----:B------:R-:W-:Y:S02]  /*4260*/  BSSY.RECONVERGENT B0, `(.L_x_34) ;  /* 0x0000256000007945 */ /* 0x000fe40003800200 */
[C---:B------:R-:W-:Y:S01]  /*4270*/  ISETP.GE.U32.AND P0, PT, R4.reuse, 0x38, PT ;  /* 0x000000380400780c */ /* 0x040fe20003f06070 */
[----:B------:R-:W2:Y:S01]  /*4280*/  LDCU.128 UR12, c[0x3][0x10] ;  /* 0x00c00200ff0c77ac */ /* 0x000ea20008000c00 */
[C---:B------:R-:W-:Y:S01]  /*4290*/  IADD3 R14, PT, PT, -R4.reuse, 0x38, RZ ;  /* 0x00000038040e7810 */ /* 0x040fe20007ffe1ff */
[----:B------:R-:W3:Y:S01]  /*42a0*/  LDCU.128 UR16, c[0x3][0x120] ;  /* 0x00c02400ff1077ac */ /* 0x000ee20008000c00 */
[----:B------:R-:W4:Y:S09]  /*42b0*/  LDCU.128 UR20, c[0x3][0x20] ;  /* 0x00c00400ff1477ac */ /* 0x000f320008000c00 */
[----:B------:R-:W-:Y:S01]  /*42c0*/  @P0 IADD3 R14, PT, PT, -R4, 0x78, RZ ;  /* 0x00000078040e0810 */ /* 0x000fe20007ffe1ff */
[----:B------:R-:W0:Y:S03]  /*42d0*/  LDCU.128 UR24, c[0x3][0x130] ;  /* 0x00c02600ff1877ac */ /* 0x000e260008000c00 */
[----:B------:R-:W-:Y:S01]  /*42e0*/  ISETP.NE.AND P0, PT, R14, RZ, PT ;  /* 0x000000ff0e00720c */ /* 0x000fe20003f05270 */
        /* <DEDUP_REMOVED lines=9> */
[----:B------:R-:W0:Y:S03]  /*4380*/  LDCU.128 UR64, c[0x3][0x180] ;  /* 0x00c03000ff4077ac */ /* 0x000e260008000c00 */
[----:B--234-:R-:W-:Y:S05]  /*4390*/  @!P0 BRA `(.L_x_35) ;  /* 0x0000002400088947 */ /* 0x01cfea0003800000 */
[----:B------:R-:W-:Y:S01]  /*43a0*/  BSSY.RECONVERGENT B1, `(.L_x_36) ;  /* 0x000023f000017945 */ /* 0x000fe20003800200 */
[----:B------:R-:W-:Y:S02]  /*43b0*/  IMAD.MOV.U32 R27, RZ, RZ, RZ ;  /* 0x000000ffff1b7224 */ /* 0x000fe400078e00ff */
[----:B------:R-:W-:-:S07]  /*43c0*/  IMAD.MOV.U32 R0, RZ, RZ, RZ ;  /* 0x000000ffff007224 */ /* 0x000fce00078e00ff */
.L_x_39:
[----:B-1----:R1:W2:Y:S01]  /*43d0*/  LDC.U8 R5, c[0x3][R27+0x210] ;  /* 0x00c084001b057b82 */ /* 0x0022a20000000000 */
[----:B------:R-:W-:Y:S01]  /*43e0*/  IMAD.IADD R6, R1, 0x1, R4 ;  /* 0x0000000101067824 */ /* 0x000fe200078e0204 */
[----:B------:R-:W-:Y:S01]  /*43f0*/  BSSY.RECONVERGENT B2, `(.L_x_37) ;  /* 0x0000238000027945 */ /* 0x000fe20003800200 */
[----:B------:R-:W-:-:S05]  /*4400*/  VIADD R4, R4, 0x1 ;  /* 0x0000000104047836 */ /* 0x000fca0000000000 */
[----:B------:R-:W-:Y:S02]  /*4410*/  LOP3.LUT P1, RZ, R4, 0x3f, RZ, 0xc0, !PT ;  /* 0x0000003f04ff7812 */ /* 0x000fe4000782c0ff */
[----:B-1----:R-:W-:-:S05]  /*4420*/  IADD3 R27, P0, PT, R27, 0x1, RZ ;  /* 0x000000011b1b7810 */ /* 0x002fca0007f1e0ff */
[----:B------:R-:W-:Y:S01]  /*4430*/  IMAD.X R0, RZ, RZ, R0, P0 ;  /* 0x000000ffff007224 */ /* 0x000fe200000e0600 */
[----:B------:R-:W-:-:S04]  /*4440*/  ISETP.NE.U32.AND P0, PT, R27, R14, PT ;  /* 0x0000000e1b00720c */ /* 0x000fc80003f05070 */
[----:B------:R-:W-:Y:S01]  /*4450*/  ISETP.NE.AND.EX P0, PT, R0, RZ, PT, P0 ;  /* 0x000000ff0000720c */ /* 0x000fe20003f05300 */
[----:B--2---:R1:W-:Y:S01]  /*4460*/  STL.U8 [R6+0x58], R5 ;  /* 0x0000580506007387 */ /* 0x0043e20000100000 */
[----:B------:R-:W-:Y:S11]  /*4470*/  @P1 BRA `(.L_x_38) ;  /* 0x0000002000bc1947 */ /* 0x000ff60003800000 */
[----:B------:R-:W1:Y:S04]  /*4480*/  LDL.64 R10, [R1+0x60] ;  /* 0x00006000010a7983 */ /* 0x000e680000100a00 */
[----:B------:R-:W2:Y:S04]  /*4490*/  LDL.64 R8, [R1+0x58] ;  /* 0x0000580001087983 */ /* 0x000ea80000100a00 */
[----:B------:R-:W3:Y:S04]  /*44a0*/  LDL.64 R16, [R1+0x68] ;  /* 0x0000680001107983 */ /* 0x000ee80000100a00 */
[----:B------:R-:W4:Y:S04]  /*44b0*/  LDL.64 R18, [R1+0x70] ;  /* 0x0000700001127983 */ /* 0x000f280000100a00 */
[----:B------:R-:W5:Y:S04]  /*44c0*/  LDL.64 R20, [R1+0x78] ;  /* 0x0000780001147983 */ /* 0x000f680000100a00 */
[----:B------:R-:W5:Y:S01]  /*44d0*/  LDL.64 R22, [R1+0x80] ;  /* 0x0000800001167983 */ /* 0x000f620000100a00 */
[----:B------:R-:W-:Y:S01]  /*44e0*/  UIADD3 UR4, UPT, UPT, -UR12, 0x20, URZ ;  /* 0x000000200c047890 */ /* 0x000fe2000fffe1ff */
[----:B------:R-:W0:Y:S01]  /*44f0*/  LDCU.128 UR68, c[0x3][0x80] ;  /* 0x00c01000ff4477ac */ /* 0x000e220008000c00 */
[----:B------:R-:W0:Y:S01]  /*4500*/  LDCU.128 UR72, c[0x3][0x190] ;  /* 0x00c03200ff4877ac */ /* 0x000e220008000c00 */
[----:B-1----:R-:W-:-:S02]  /*4510*/  PRMT R5, R11, 0x7772, RZ ;  /* 0x000077720b057816 */ /* 0x002fc400000000ff */
[----:B------:R-:W-:Y:S02]  /*4520*/  PRMT R6, R11, 0x7773, RZ ;  /* 0x000077730b067816 */ /* 0x000fe400000000ff */
[----:B--2---:R-:W-:Y:S01]  /*4530*/  PRMT R4, R9, 0x7772, RZ ;  /* 0x0000777209047816 */ /* 0x004fe200000000ff */
        /* <DEDUP_REMOVED lines=16> */
[----:B------:R-:W2:Y:S01]  /*4640*/  LDL.128 R4, [R1] ;  /* 0x0000000001047983 */ /* 0x000ea20000100c00 */
[----:B---3--:R-:W-:Y:S02]  /*4650*/  PRMT R26, R17, 0x7772, RZ ;  /* 0x00007772111a7816 */ /* 0x008fe400000000ff */
[C---:B----4-:R-:W-:Y:S02]  /*4660*/  PRMT R29, R19.reuse, 0x7772, RZ ;  /* 0x00007772131d7816 */ /* 0x050fe400000000ff */
[----:B------:R-:W-:Y:S01]  /*4670*/  PRMT R30, R19, 0x7773, RZ ;  /* 0x00007773131e7816 */ /* 0x000fe200000000ff */
[----:B------:R-:W-:Y:S01]  /*4680*/  IMAD.U32 R28, R26, 0x10000, RZ ;  /* 0x000100001a1c7824 */ /* 0x000fe200078e00ff */
[----:B------:R-:W-:Y:S01]  /*4690*/  PRMT R26, R17, 0x7773, RZ ;  /* 0x00007773111a7816 */ /* 0x000fe200000000ff */
[----:B------:R-:W-:-:S03]  /*46a0*/  IMAD.U32 R31, R29, 0x10000, RZ ;  /* 0x000100001d1f7824 */ /* 0x000fc600078e00ff */
        /* <DEDUP_REMOVED lines=14> */
[----:B-----5:R-:W-:Y:S02]  /*4790*/  PRMT R26, R21, 0x7772, RZ ;  /* 0x00007772151a7816 */ /* 0x020fe400000000ff */
[C---:B------:R-:W-:Y:S02]  /*47a0*/  PRMT R29, R23.reuse, 0x7772, RZ ;  /* 0x00007772171d7816 */ /* 0x040fe400000000ff */
        /* <DEDUP_REMOVED lines=15> */
[----:B------:R-:W-:Y:S02]  /*48a0*/  LOP3.LUT R23, R19, R30, R23, 0xfe, !PT ;  /* 0x0000001e13177212 */ /* 0x000fe400078efe17 */
[----:B------:R-:W4:Y:S04]  /*48b0*/  LDL.64 R30, [R1+0x88] ;  /* 0x00008800011e7983 */ /* 0x000f280000100a00 */
[----:B------:R1:W-:Y:S04]  /*48c0*/  STL.128 [R1+0x20], R20 ;  /* 0x0000201401007387 */ /* 0x0003e80000100c00 */
[----:B------:R-:W5:Y:S01]  /*48d0*/  LDL.128 R16, [R1+0x20] ;  /* 0x0000200001107983 */ /* 0x000f620000100c00 */
[----:B------:R-:W-:-:S04]  /*48e0*/  LOP3.LUT R29, R25, R3, R24, 0xb8, !PT ;  /* 0x00000003191d7212 */ /* 0x000fc800078eb818 */
[----:B0-----:R-:W-:Y:S02]  /*48f0*/  IADD3 R33, PT, PT, R29, UR8, R2 ;  /* 0x000000081d217c10 */ /* 0x001fe4000fffe002 */
[----:B------:R-:W4:Y:S03]  /*4900*/  LDL.64 R28, [R1+0x90] ;  /* 0x00009000011c7983 */ /* 0x000f260000100a00 */
[----:B--2---:R-:W-:-:S05]  /*4910*/  IMAD.IADD R26, R33, 0x1, R4 ;  /* 0x00000001211a7824 */ /* 0x004fca00078e0204 */
        /* <DEDUP_REMOVED lines=55> */
[----:B-----5:R-:W-:-:S05]  /*4c90*/  IMAD.IADD R23, R23, 0x1, R16 ;  /* 0x0000000117177824 */ /* 0x020fca00078e0210 */
        /* <DEDUP_REMOVED lines=27> */
[----:B----4-:R-:W-:Y:S01]  /*4e50*/  IMAD.IADD R26, R21, 0x1, R30 ;  /* 0x00000001151a7824 */ /* 0x010fe200078e021e */
[----:B------:R-:W-:-:S04]  /*4e60*/  PRMT R21, R31, 0x7772, RZ ;  /* 0x000077721f157816 */ /* 0x000fc800000000ff */
[----:B------:R-:W-:Y:S01]  /*4e70*/  SHF.L.U32 R33, R26, UR36, RZ ;  /* 0x000000241a217c19 */ /* 0x000fe200080006ff */
[----:B------:R-:W-:Y:S01]  /*4e80*/  IMAD.U32 R21, R21, 0x10000, RZ ;  /* 0x0001000015157824 */ /* 0x000fe200078e00ff */
[----:B------:R-:W-:-:S04]  /*4e90*/  SHF.R.U32.HI R26, RZ, UR4, R26 ;  /* 0x00000004ff1a7c19 */ /* 0x000fc8000801161a */
[--C-:B------:R-:W-:Y:S02]  /*4ea0*/  IADD3 R33, PT, PT, R26, R33, R20.reuse ;  /* 0x000000211a217210 */ /* 0x100fe40007ffe014 */
[----:B------:R-:W-:Y:S02]  /*4eb0*/  LOP3.LUT R35, R21, 0xff0000, RZ, 0xc0, !PT ;  /* 0x00ff000015237812 */ /* 0x000fe400078ec0ff */
[C---:B------:R-:W-:Y:S02]  /*4ec0*/  PRMT R26, R31.reuse, 0x7773, RZ ;  /* 0x000077731f1a7816 */ /* 0x040fe400000000ff */
[C---:B------:R-:W-:Y:S02]  /*4ed0*/  PRMT R21, R31.reuse, 0x7771, RZ ;  /* 0x000077711f157816 */ /* 0x040fe400000000ff */
[----:B------:R-:W-:Y:S01]  /*4ee0*/  PRMT R31, R31, 0x7770, RZ ;  /* 0x000077701f1f7816 */ /* 0x000fe200000000ff */
[----:B------:R-:W-:Y:S01]  /*4ef0*/  IMAD R26, R26, 0x1000000, R35 ;  /* 0x010000001a1a7824 */ /* 0x000fe200078e0223 */
[----:B------:R-:W-:Y:S01]  /*4f00*/  LOP3.LUT R35, R23, R33, R20, 0xb8, !PT ;  /* 0x0000002117237212 */ /* 0x000fe200078eb814 */
[----:B------:R-:W-:-:S03]  /*4f10*/  IMAD.SHL.U32 R21, R21, 0x100, RZ ;  /* 0x0000010015157824 */ /* 0x000fc600078e00ff */
[----:B------:R-:W-:Y:S02]  /*4f20*/  IADD3 R22, PT, PT, R35, UR33, R22 ;  /* 0x0000002123167c10 */ /* 0x000fe4000fffe016 */
[----:B------:R-:W-:Y:S01]  /*4f30*/  LOP3.LUT R21, R31, R26, R21, 0xfe, !PT ;  /* 0x0000001a1f157212 */ /* 0x000fe200078efe15 */
        /* <DEDUP_REMOVED lines=8> */
[----:B------:R-:W-:Y:S01]  /*4fc0*/  IMAD.IADD R26, R23, 0x1, R28 ;  /* 0x00000001171a7824 */ /* 0x000fe200078e021c */
        /* <DEDUP_REMOVED lines=122> */
[----:B------:R-:W-:Y:S01]  /*5770*/  SHF.R.U32.HI R26, RZ, UR4, R26 ;  /* 0x00000004ff1a7c19 */ /* 0x000fe2000801161a */
[----:B------:R-:W-:Y:S01]  /*5780*/  UIADD3 UR68, UPT, UPT, -UR71, 0x20, URZ ;  /* 0x0000002047447890 */ /* 0x000fe2000fffe1ff */
[----:B------:R-:W0:Y:S02]  /*5790*/  LDCU.128 UR4, c[0x3][0x90] ;  /* 0x00c01200ff0477ac */ /* 0x000e240008000c00 */
[----:B------:R-:W-:-:S04]  /*57a0*/  IADD3 R31, PT, PT, R26, R31, R22 ;  /* 0x0000001f1a1f7210 */ /* 0x000fc80007ffe016 */
[----:B------:R-:W-:-:S04]  /*57b0*/  LOP3.LUT R33, R22, R29, R31, 0xb8, !PT ;  /* 0x0000001d16217212 */ /* 0x000fc800078eb81f */
[----:B------:R-:W-:-:S05]  /*57c0*/  IADD3 R33, PT, PT, R33, UR67, R20 ;  /* 0x0000004321217c10 */ /* 0x000fca000fffe014 */
[----:B------:R-:W-:-:S05]  /*57d0*/  IMAD.IADD R33, R33, 0x1, R30 ;  /* 0x0000000121217824 */ /* 0x000fca00078e021e */
[----:B------:R-:W-:Y:S02]  /*57e0*/  SHF.L.U32 R20, R33, UR71, RZ ;  /* 0x0000004721147c19 */ /* 0x000fe400080006ff */
[----:B------:R-:W-:-:S04]  /*57f0*/  SHF.R.U32.HI R33, RZ, UR68, R33 ;  /* 0x00000044ff217c19 */ /* 0x000fc80008011621 */
[----:B------:R-:W-:-:S04]  /*5800*/  IADD3 R20, PT, PT, R33, R20, R31 ;  /* 0x0000001421147210 */ /* 0x000fc80007ffe01f */
[----:B------:R-:W-:-:S04]  /*5810*/  LOP3.LUT R26, R20, R31, R22, 0x96, !PT ;  /* 0x0000001f141a7212 */ /* 0x000fc800078e9616 */
[----:B------:R-:W-:Y:S01]  /*5820*/  IADD3 R26, PT, PT, R26, UR72, R29 ;  /* 0x000000481a1a7c10 */ /* 0x000fe2000fffe01d */
[----:B0-----:R-:W-:-:S04]  /*5830*/  UIADD3 UR68, UPT, UPT, -UR4, 0x20, URZ ;  /* 0x0000002004447890 */ /* 0x001fc8000fffe1ff */
        /* <DEDUP_REMOVED lines=21> */
[----:B------:R-:W1:Y:S01]  /*5990*/  LDCU.128 UR72, c[0x3][0x1a0] ;  /* 0x00c03400ff4877ac */ /* 0x000e620008000c00 */
[----:B------:R-:W-:-:S03]  /*59a0*/  UIADD3 UR4, UPT, UPT, -UR7, 0x20, URZ ;  /* 0x0000002007047890 */ /* 0x000fc6000fffe1ff */
[----:B------:R-:W-:-:S05]  /*59b0*/  IMAD.IADD R33, R33, 0x1, R28 ;  /* 0x0000000121217824 */ /* 0x000fca00078e021c */
[----:B------:R-:W-:Y:S02]  /*59c0*/  SHF.L.U32 R20, R33, UR7, RZ ;  /* 0x0000000721147c19 */ /* 0x000fe400080006ff */
[----:B------:R-:W-:-:S04]  /*59d0*/  SHF.R.U32.HI R33, RZ, UR4, R33 ;  /* 0x00000004ff217c19 */ /* 0x000fc80008011621 */
[----:B------:R-:W-:-:S04]  /*59e0*/  IADD3 R20, PT, PT, R33, R20, R31 ;  /* 0x0000001421147210 */ /* 0x000fc80007ffe01f */
[----:B------:R-:W-:-:S04]  /*59f0*/  LOP3.LUT R26, R20, R31, R22, 0x96, !PT ;  /* 0x0000001f141a7212 */ /* 0x000fc800078e9616 */
[----:B-1----:R-:W-:Y:S01]  /*5a00*/  IADD3 R26, PT, PT, R26, UR72, R29 ;  /* 0x000000481a1a7c10 */ /* 0x002fe2000fffe01d */
        /* <DEDUP_REMOVED lines=22> */
[----:B------:R-:W-:Y:S01]  /*5b70*/  IADD3 R33, PT, PT, R33, UR75, R20 ;  /* 0x0000004b21217c10 */ /* 0x000fe2000fffe014 */
[----:B------:R-:W1:Y:S04]  /*5b80*/  LDCU.128 UR72, c[0x3][0x1b0] ;  /* 0x00c03600ff4877ac */ /* 0x000e680008000c00 */
        /* <DEDUP_REMOVED lines=148> */
[----:B------:R-:W-:Y:S01]  /*64d0*/  UIADD3 UR4, UPT, UPT, -UR7, 0x20, URZ ;  /* 0x0000002007047890 */ /* 0x000fe2000fffe1ff */
[----:B------:R-:W1:Y:S03]  /*64e0*/  LDCU.128 UR72, c[0x3][0x100] ;  /* 0x00c02000ff4877ac */ /* 0x000e660008000c00 */
[----:B------:R-:W-:-:S05]  /*64f0*/  IMAD.IADD R18, R18, 0x1, R21 ;  /* 0x0000000112127824 */ /* 0x000fca00078e0215 */
[----:B------:R-:W-:Y:S02]  /*6500*/  SHF.L.U32 R10, R18, UR7, RZ ;  /* 0x00000007120a7c19 */ /* 0x000fe400080006ff */
[----:B------:R-:W-:-:S04]  /*6510*/  SHF.R.U32.HI R18, RZ, UR4, R18 ;  /* 0x00000004ff127c19 */ /* 0x000fc80008011612 */
[----:B------:R-:W-:-:S04]  /*6520*/  IADD3 R10, PT, PT, R18, R10, R7 ;  /* 0x0000000a120a7210 */ /* 0x000fc80007ffe007 */
[----:B------:R-:W-:-:S04]  /*6530*/  LOP3.LUT R16, R7, R10, R4, 0x2d, !PT ;  /* 0x0000000a07107212 */ /* 0x000fc800078e2d04 */
[----:B0-----:R-:W-:Y:S01]  /*6540*/  IADD3 R5, PT, PT, R16, UR68, R5 ;  /* 0x0000004410057c10 */ /* 0x001fe2000fffe005 */
[----:B-1----:R-:W-:-:S04]  /*6550*/  UIADD3 UR4, UPT, UPT, -UR72, 0x20, URZ ;  /* 0x0000002048047890 */ /* 0x002fc8000fffe1ff */
        /* <DEDUP_REMOVED lines=32> */
[----:B--2---:R-:W-:-:S07]  /*6760*/  IMAD.MOV.U32 R4, RZ, RZ, RZ ;  /* 0x000000ffff047224 */ /* 0x004fce00078e00ff */
.L_x_38:
[----:B0-----:R-:W-:Y:S05]  /*6770*/  BSYNC.RECONVERGENT B2 ;  /* 0x0000000000027941 */ /* 0x001fea0003800200 */
.L_x_37:
[----:B------:R-:W-:Y:S05]  /*6780*/  @P0 BRA `(.L_x_39) ;  /* 0xffffffdc00100947 */ /* 0x000fea000383ffff */
[----:B------:R-:W-:Y:S05]  /*6790*/  BSYNC.RECONVERGENT B1 ;  /* 0x0000000000017941 */ /* 0x000fea0003800200 */
.L_x_36:
[----:B------:R2:W-:Y:S04]  /*67a0*/  STL.64 [R1+0x48], R2 ;  /* 0x0000480201007387 */ /* 0x0005e80000100a00 */
[----:B------:R2:W-:Y:S02]  /*67b0*/  STL.64 [R1+0x50], R24 ;  /* 0x0000501801007387 */ /* 0x0005e40000100a00 */
.L_x_35:
[----:B0-----:R-:W-:Y:S05]  /*67c0*/  BSYNC.RECONVERGENT B0 ;  /* 0x0000000000007941 */ /* 0x001fea0003800200 */
.L_x_34:
[----:B------:R-:W3:Y:S01]  /*67d0*/  LDL.64 R10, [R1+0x60] ;  /* 0x00006000010a7983 */ /* 0x000ee20000100a00 */
[----:B------:R-:W0:Y:S03]  /*67e0*/  LDCU.128 UR4, c[0x3][0x110] ;  /* 0x00c02200ff0477ac */ /* 0x000e260008000c00 */
[----:B-1----:R-:W4:Y:S01]  /*67f0*/  LDL.64 R4, [R1+0x58] ;  /* 0x0000580001047983 */ /* 0x002f220000100a00 */
[----:B------:R-:W1:Y:S03]  /*6800*/  LDCU.128 UR68, c[0x3][0x10] ;  /* 0x00c00200ff4477ac */ /* 0x000e660008000c00 */
[----:B------:R-:W5:Y:S01]  /*6810*/  LDL.64 R16, [R1+0x70] ;  /* 0x0000700001107983 */ /* 0x000f620000100a00 */
[----:B------:R-:W2:Y:S03]  /*6820*/  LDCU.128 UR72, c[0x3][0x120] ;  /* 0x00c02400ff4877ac */ /* 0x000ea60008000c00 */
[----:B------:R-:W2:Y:S04]  /*6830*/  LDL.64 R18, [R1+0x68] ;  /* 0x0000680001127983 */ /* 0x000ea80000100a00 */
[----:B------:R-:W2:Y:S04]  /*6840*/  LDL.64 R20, [R1+0x78] ;  /* 0x0000780001147983 */ /* 0x000ea80000100a00 */
[----:B------:R-:W2:Y:S01]  /*6850*/  LDL.64 R22, [R1+0x80] ;  /* 0x0000800001167983 */ /* 0x000ea20000100a00 */
[----:B---3--:R-:W-:-:S02]  /*6860*/  PRMT R6, R11, 0x7772, RZ ;  /* 0x000077720b067816 */ /* 0x008fc400000000ff */
[----:B----4-:R-:W-:-:S03]  /*6870*/  PRMT R0, R5, 0x7772, RZ ;  /* 0x0000777205007816 */ /* 0x010fc600000000ff */
[----:B------:R-:W-:Y:S02]  /*6880*/  IMAD.U32 R7, R6, 0x10000, RZ ;  /* 0x0001000006077824 */ /* 0x000fe400078e00ff */
[----:B------:R-:W-:-:S03]  /*6890*/  IMAD.U32 R6, R0, 0x10000, RZ ;  /* 0x0001000000067824 */ /* 0x000fc600078e00ff */
[----:B------:R-:W-:Y:S02]  /*68a0*/  LOP3.LUT R9, R7, 0xff0000, RZ, 0xc0, !PT ;  /* 0x00ff000007097812 */ /* 0x000fe400078ec0ff */
[----:B------:R-:W-:Y:S02]  /*68b0*/  PRMT R0, R5, 0x7773, RZ ;  /* 0x0000777305007816 */ /* 0x000fe400000000ff */
[----:B------:R-:W-:Y:S02]  /*68c0*/  LOP3.LUT R7, R6, 0xff0000, RZ, 0xc0, !PT ;  /* 0x00ff000006077812 */ /* 0x000fe400078ec0ff */
[----:B------:R-:W-:Y:S02]  /*68d0*/  PRMT R8, R11, 0x7773, RZ ;  /* 0x000077730b087816 */ /* 0x000fe400000000ff */
[----:B------:R-:W-:Y:S01]  /*68e0*/  PRMT R6, R5, 0x7771, RZ ;  /* 0x0000777105067816 */ /* 0x000fe200000000ff */
[----:B------:R-:W-:Y:S01]  /*68f0*/  IMAD R0, R0, 0x1000000, R7 ;  /* 0x0100000000007824 */ /* 0x000fe200078e0207 */
[----:B------:R-:W-:Y:S01]  /*6900*/  PRMT R7, R11, 0x7771, RZ ;  /* 0x000077710b077816 */ /* 0x000fe200000000ff */
        /* <DEDUP_REMOVED lines=10> */
[----:B-----5:R-:W-:Y:S02]  /*69b0*/  PRMT R14, R17, 0x7772, RZ ;  /* 0x00007772110e7816 */ /* 0x020fe400000000ff */
[----:B--2---:R-:W-:-:S03]  /*69c0*/  PRMT R0, R19, 0x7772, RZ ;  /* 0x0000777213007816 */ /* 0x004fc600000000ff */
[----:B------:R-:W-:Y:S02]  /*69d0*/  IMAD.U32 R26, R14, 0x10000, RZ ;  /* 0x000100000e1a7824 */ /* 0x000fe400078e00ff */
[----:B------:R-:W-:Y:S01]  /*69e0*/  IMAD.U32 R13, R0, 0x10000, RZ ;  /* 0x00010000000d7824 */ /* 0x000fe200078e00ff */
[C---:B------:R-:W-:Y:S02]  /*69f0*/  PRMT R14, R17.reuse, 0x7773, RZ ;  /* 0x00007773110e7816 */ /* 0x040fe400000000ff */
        /* <DEDUP_REMOVED lines=19> */
[----:B------:R-:W-:Y:S02]  /*6b30*/  IMAD.U32 R13, R0, 0x10000, RZ ;  /* 0x00010000000d7824 */ /* 0x000fe400078e00ff */
[----:B------:R-:W-:Y:S01]  /*6b40*/  IMAD.U32 R26, R14, 0x10000, RZ ;  /* 0x000100000e1a7824 */ /* 0x000fe200078e00ff */
[----:B------:R-:W-:Y:S02]  /*6b50*/  PRMT R0, R21, 0x7773, RZ ;  /* 0x0000777315007816 */ /* 0x000fe400000000ff */
[----:B------:R-:W-:Y:S02]  /*6b60*/  PRMT R14, R23, 0x7773, RZ ;  /* 0x00007773170e7816 */ /* 0x000fe400000000ff */
[----:B------:R-:W-:Y:S02]  /*6b70*/  LOP3.LUT R13, R13, 0xff0000, RZ, 0xc0, !PT ;  /* 0x00ff00000d0d7812 */ /* 0x000fe400078ec0ff */
[----:B------:R-:W-:Y:S02]  /*6b80*/  LOP3.LUT R27, R26, 0xff0000, RZ, 0xc0, !PT ;  /* 0x00ff00001a1b7812 */ /* 0x000fe400078ec0ff */
[----:B--2---:R-:W-:-:S02]  /*6b90*/  PRMT R4, R21, 0x7771, RZ ;  /* 0x0000777115047816 */ /* 0x004fc400000000ff */
[----:B------:R-:W-:Y:S01]  /*6ba0*/  PRMT R6, R23, 0x7771, RZ ;  /* 0x0000777117067816 */ /* 0x000fe200000000ff */
[----:B------:R-:W-:Y:S01]  /*6bb0*/  IMAD R0, R0, 0x1000000, R13 ;  /* 0x0100000000007824 */ /* 0x000fe200078e020d */
[----:B------:R-:W-:Y:S01]  /*6bc0*/  PRMT R5, R21, 0x7770, RZ ;  /* 0x0000777015057816 */ /* 0x000fe200000000ff */
[----:B------:R-:W-:Y:S01]  /*6bd0*/  IMAD R14, R14, 0x1000000, R27 ;  /* 0x010000000e0e7824 */ /* 0x000fe200078e021b */
[----:B------:R-:W-:Y:S01]  /*6be0*/  PRMT R7, R23, 0x7770, RZ ;  /* 0x0000777017077816 */ /* 0x000fe200000000ff */
[----:B------:R-:W-:Y:S01]  /*6bf0*/  IMAD.SHL.U32 R21, R4, 0x100, RZ ;  /* 0x0000010004157824 */ /* 0x000fe200078e00ff */
[----:B------:R-:W2:Y:S01]  /*6c00*/  LDL.64 R26, [R1+0x88] ;  /* 0x00008800011a7983 */ /* 0x000ea20000100a00 */
[----:B------:R-:W-:-:S03]  /*6c10*/  IMAD.SHL.U32 R23, R6, 0x100, RZ ;  /* 0x0000010006177824 */ /* 0x000fc600078e00ff */
[----:B------:R-:W-:Y:S02]  /*6c20*/  LOP3.LUT R21, R5, R0, R21, 0xfe, !PT ;  /* 0x0000000005157212 */ /* 0x000fe400078efe15 */
[----:B------:R-:W-:-:S05]  /*6c30*/  LOP3.LUT R23, R7, R14, R23, 0xfe, !PT ;  /* 0x0000000e07177212 */ /* 0x000fca00078efe17 */
[----:B------:R5:W-:Y:S04]  /*6c40*/  STL.128 [R1+0x20], R20 ;  /* 0x0000201401007387 */ /* 0x000be80000100c00 */
[----:B------:R-:W2:Y:S01]  /*6c50*/  LDL.128 R4, [R1+0x20] ;  /* 0x0000200001047983 */ /* 0x000ea20000100c00 */
[----:B------:R-:W-:-:S04]  /*6c60*/  LOP3.LUT R13, R25, R3, R24, 0xb8, !PT ;  /* 0x00000003190d7212 */ /* 0x000fc800078eb818 */
[----:B0-----:R-:W-:Y:S01]  /*6c70*/  IADD3 R13, PT, PT, R13, UR4, R2 ;  /* 0x000000040d0d7c10 */ /* 0x001fe2000fffe002 */
[----:B-1----:R-:W-:-:S04]  /*6c80*/  UIADD3 UR4, UPT, UPT, -UR68, 0x20, URZ ;  /* 0x0000002044047890 */ /* 0x002fc8000fffe1ff */
[----:B----4-:R-:W-:-:S05]  /*6c90*/  IMAD.IADD R13, R13, 0x1, R8 ;  /* 0x000000010d0d7824 */ /* 0x010fca00078e0208 */
        /* <DEDUP_REMOVED lines=10> */
[----:B-----5:R-:W-:-:S04]  /*6d40*/  LOP3.LUT R21, R3, R13, R0, 0xb8, !PT ;  /* 0x0000000d03157212 */ /* 0x020fc800078eb800 */
        /* <DEDUP_REMOVED lines=9> */
[----:B------:R-:W0:Y:S03]  /*6de0*/  LDCU.128 UR4, c[0x3][0x20] ;  /* 0x00c00400ff0477ac */ /* 0x000e260008000c00 */
[----:B------:R-:W-:-:S05]  /*6df0*/  IMAD.IADD R20, R20, 0x1, R11 ;  /* 0x0000000114147824 */ /* 0x000fca00078e020b */
[----:B------:R-:W-:Y:S02]  /*6e00*/  SHF.L.U32 R21, R20, UR71, RZ ;  /* 0x0000004714157c19 */ /* 0x000fe400080006ff */
[----:B------:R-:W-:-:S04]  /*6e10*/  SHF.R.U32.HI R20, RZ, UR68, R20 ;  /* 0x00000044ff147c19 */ /* 0x000fc80008011614 */
[----:B------:R-:W-:-:S04]  /*6e20*/  IADD3 R21, PT, PT, R20, R21, R14 ;  /* 0x0000001514157210 */ /* 0x000fc80007ffe00e */
[----:B------:R-:W-:-:S04]  /*6e30*/  LOP3.LUT R23, R13, R21, R14, 0xb8, !PT ;  /* 0x000000150d177212 */ /* 0x000fc800078eb80e */
[----:B------:R-:W-:Y:S01]  /*6e40*/  IADD3 R23, PT, PT, R23, UR72, R0 ;  /* 0x0000004817177c10 */ /* 0x000fe2000fffe000 */
[----:B0-----:R-:W-:-:S04]  /*6e50*/  UIADD3 UR68, UPT, UPT, -UR4, 0x20, URZ ;  /* 0x0000002004447890 */ /* 0x001fc8000fffe1ff */
[----:B---3--:R-:W-:-:S05]  /*6e60*/  IMAD.IADD R23, R23, 0x1, R16 ;  /* 0x0000000117177824 */ /* 0x008fca00078e0210 */
        /* <DEDUP_REMOVED lines=57> */
[----:B-1----:R-:W-:Y:S02]  /*7200*/  IADD3 R23, PT, PT, R13, UR72, R22 ;  /* 0x000000480d177c10 */ /* 0x002fe4000fffe016 */
[----:B------:R-:W-:Y:S01]  /*7210*/  PRMT R13, R27, 0x7772, RZ ;  /* 0x000077721b0d7816 */ /* 0x000fe200000000ff */
[----:B0-----:R-:W-:Y:S02]  /*7220*/  UIADD3 UR68, UPT, UPT, -UR4, 0x20, URZ ;  /* 0x0000002004447890 */ /* 0x001fe4000fffe1ff */
[----:B------:R-:W-:Y:S02]  /*7230*/  IMAD.IADD R23, R23, 0x1, R26 ;  /* 0x0000000117177824 */ /* 0x000fe400078e021a */
[----:B------:R-:W-:-:S03]  /*7240*/  IMAD.U32 R13, R13, 0x10000, RZ ;  /* 0x000100000d0d7824 */ /* 0x000fc600078e00ff */
[----:B------:R-:W-:Y:S02]  /*7250*/  SHF.L.U32 R33, R23, UR4, RZ ;  /* 0x0000000417217c19 */ /* 0x000fe400080006ff */
[----:B------:R-:W-:Y:S02]  /*7260*/  SHF.R.U32.HI R23, RZ, UR68, R23 ;  /* 0x00000044ff177c19 */ /* 0x000fe40008011617 */
[----:B------:R-:W-:Y:S02]  /*7270*/  LOP3.LUT R31, R13, 0xff0000, RZ, 0xc0, !PT ;  /* 0x00ff00000d1f7812 */ /* 0x000fe400078ec0ff */
[C---:B------:R-:W-:Y:S01]  /*7280*/  PRMT R20, R27.reuse, 0x7773, RZ ;  /* 0x000077731b147816 */ /* 0x040fe200000000ff */
[----:B------:R-:W-:Y:S01]  /*7290*/  UIADD3 UR4, UPT, UPT, -UR5, 0x20, URZ ;  /* 0x0000002005047890 */ /* 0x000fe2000fffe1ff */
[----:B------:R-:W-:Y:S01]  /*72a0*/  PRMT R13, R27, 0x7771, RZ ;  /* 0x000077711b0d7816 */ /* 0x000fe200000000ff */
[----:B------:R-:W0:Y:S01]  /*72b0*/  LDCU.128 UR68, c[0x3][0x50] ;  /* 0x00c00a00ff4477ac */ /* 0x000e220008000c00 */
[--C-:B------:R-:W-:Y:S01]  /*72c0*/  IADD3 R23, PT, PT, R23, R33, R0.reuse ;  /* 0x0000002117177210 */ /* 0x100fe20007ffe000 */
[----:B------:R-:W-:Y:S01]  /*72d0*/  IMAD R20, R20, 0x1000000, R31 ;  /* 0x0100000014147824 */ /* 0x000fe200078e021f */
[----:B------:R-:W-:Y:S01]  /*72e0*/  PRMT R27, R27, 0x7770, RZ ;  /* 0x000077701b1b7816 */ /* 0x000fe200000000ff */
[----:B------:R-:W-:Y:S01]  /*72f0*/  IMAD.SHL.U32 R13, R13, 0x100, RZ ;  /* 0x000001000d0d7824 */ /* 0x000fe200078e00ff */
[----:B------:R-:W-:-:S04]  /*7300*/  LOP3.LUT R31, R21, R23, R0, 0xb8, !PT ;  /* 0x00000017151f7212 */ /* 0x000fc800078eb800 */
[----:B------:R-:W-:Y:S02]  /*7310*/  LOP3.LUT R13, R27, R20, R13, 0xfe, !PT ;  /* 0x000000141b0d7212 */ /* 0x000fe400078efe0d */
[----:B------:R-:W-:-:S05]  /*7320*/  IADD3 R14, PT, PT, R31, UR73, R14 ;  /* 0x000000491f0e7c10 */ /* 0x000fca000fffe00e */
[----:B------:R-:W-:-:S05]  /*7330*/  IMAD.IADD R14, R14, 0x1, R13 ;  /* 0x000000010e0e7824 */ /* 0x000fca00078e020d */
[----:B------:R-:W-:Y:S02]  /*7340*/  SHF.L.U32 R20, R14, UR5, RZ ;  /* 0x000000050e147c19 */ /* 0x000fe400080006ff */
[----:B------:R-:W-:-:S04]  /*7350*/  SHF.R.U32.HI R14, RZ, UR4, R14 ;  /* 0x00000004ff0e7c19 */ /* 0x000fc8000801160e */
[----:B------:R-:W-:-:S04]  /*7360*/  IADD3 R20, PT, PT, R14, R20, R23 ;  /* 0x000000140e147210 */ /* 0x000fc80007ffe017 */
[----:B------:R-:W-:Y:S01]  /*7370*/  LOP3.LUT R22, R0, R20, R23, 0xb8, !PT ;  /* 0x0000001400167212 */ /* 0x000fe200078eb817 */
[----:B------:R-:W-:-:S03]  /*7380*/  IMAD.SHL.U32 R14, R12, 0x8, RZ ;  /* 0x000000080c0e7824 */ /* 0x000fc600078e00ff */
        /* <DEDUP_REMOVED lines=334> */
[----:B------:R-:W0:Y:S03]  /*8870*/  LDCU.128 UR4, c[0x3][0x200] ;  /* 0x00c04000ff0477ac */ /* 0x000e260008000c00 */
[----:B------:R-:W-:-:S04]  /*8880*/  IADD3 R4, PT, PT, R4, R17, R6 ;  /* 0x0000001104047210 */ /* 0x000fc80007ffe006 */
[----:B------:R-:W-:-:S04]  /*8890*/  LOP3.LUT R11, R6, R4, R9, 0x2d, !PT ;  /* 0x00000004060b7212 */ /* 0x000fc800078e2d09 */
[----:B------:R-:W-:Y:S01]  /*88a0*/  IADD3 R0, PT, PT, R11, UR75, R0 ;  /* 0x0000004b0b007c10 */ /* 0x000fe2000fffe000 */
[----:B------:R-:W-:Y:S01]  /*88b0*/  UIADD3 UR68, UPT, UPT, -UR71, 0x20, URZ ;  /* 0x0000002047447890 */ /* 0x000fe2000fffe1ff */
[----:B------:R-:W1:Y:S03]  /*88c0*/  LDCU.128 UR72, c[0x3][0x100] ;  /* 0x00c02000ff4877ac */ /* 0x000e660008000c00 */
[----:B------:R-:W-:-:S05]  /*88d0*/  IMAD.IADD R0, R0, 0x1, R13 ;  /* 0x0000000100007824 */ /* 0x000fca00078e020d */
[----:B------:R-:W-:Y:S02]  /*88e0*/  SHF.L.U32 R11, R0, UR71, RZ ;  /* 0x00000047000b7c19 */ /* 0x000fe400080006ff */
[----:B------:R-:W-:Y:S01]  /*88f0*/  SHF.R.U32.HI R0, RZ, UR68, R0 ;  /* 0x00000044ff007c19 */ /* 0x000fe20008011600 */
[----:B------:R-:W2:Y:S03]  /*8900*/  LDCU.64 UR68, c[0x4][URZ] ;  /* 0x01000000ff4477ac */ /* 0x000ea60008000a00 */
        /* <DEDUP_REMOVED lines=8> */
[----:B------:R-:W-:Y:S01]  /*8990*/  LOP3.LUT R9, R11, R19, R4, 0x2d, !PT ;  /* 0x000000130b097212 */ /* 0x000fe200078e2d04 */
[----:B------:R-:W-:-:S03]  /*89a0*/  IMAD.IADD R2, R19, 0x1, R2 ;  /* 0x0000000113027824 */ /* 0x000fc600078e0202 */
[----:B------:R-:W-:Y:S01]  /*89b0*/  IADD3 R6, PT, PT, R9, UR5, R6 ;  /* 0x0000000509067c10 */ /* 0x000fe2000fffe006 */
[----:B------:R-:W-:Y:S01]  /*89c0*/  IMAD.MOV.U32 R12, RZ, RZ, R26 ;  /* 0x000000ffff0c7224 */ /* 0x000fe200078e001a */
[----:B------:R-:W-:Y:S01]  /*89d0*/  UIADD3 UR4, UPT, UPT, -UR73, 0x20, URZ ;  /* 0x0000002049047890 */ /* 0x000fe2000fffe1ff */
[----:B------:R-:W-:Y:S02]  /*89e0*/  SHF.R.U32.HI R0, RZ, 0x10, R2 ;  /* 0x00000010ff007819 */ /* 0x000fe40000011602 */
[----:B------:R-:W-:Y:S01]  /*89f0*/  IMAD.IADD R7, R6, 0x1, R7 ;  /* 0x0000000106077824 */ /* 0x000fe200078e0207 */
[----:B------:R-:W-:Y:S01]  /*8a00*/  LOP3.LUT R6, R2, 0xf, RZ, 0xc0, !PT ;  /* 0x0000000f02067812 */ /* 0x000fe200078ec0ff */
[----:B------:R-:W0:Y:S01]  /*8a10*/  LDCU.64 UR70, c[0x0][0x358] ;  /* 0x00006b00ff4677ac */ /* 0x000e220008000a00 */
[----:B------:R1:W-:Y:S02]  /*8a20*/  STL.128 [R1+0x30], R12 ;  /* 0x0000300c01007387 */ /* 0x0003e40000100c00 */
[----:B------:R-:W-:-:S02]  /*8a30*/  SHF.L.U32 R26, R7, UR73, RZ ;  /* 0x00000049071a7c19 */ /* 0x000fc400080006ff */
[----:B--2---:R-:W-:Y:S02]  /*8a40*/  IADD3 R6, P0, PT, R6, UR68, RZ ;  /* 0x0000004406067c10 */ /* 0x004fe4000ff1e0ff */
[----:B------:R-:W-:Y:S02]  /*8a50*/  SHF.R.U32.HI R7, RZ, UR4, R7 ;  /* 0x00000004ff077c19 */ /* 0x000fe40008011607 */
[----:B------:R-:W-:Y:S02]  /*8a60*/  SHF.R.U32.HI R18, RZ, 0x8, R2 ;  /* 0x00000008ff127819 */ /* 0x000fe40000011602 */
[----:B------:R-:W-:Y:S02]  /*8a70*/  IADD3 R26, PT, PT, R7, R26, R19 ;  /* 0x0000001a071a7210 */ /* 0x000fe40007ffe013 */
[----:B-1----:R-:W-:Y:S02]  /*8a80*/  LOP3.LUT R14, R0, 0xf, RZ, 0xc0, !PT ;  /* 0x0000000f000e7812 */ /* 0x002fe400078ec0ff */
[----:B------:R-:W-:Y:S01]  /*8a90*/  LOP3.LUT R0, R2, 0xf0, RZ, 0xc0, !PT ;  /* 0x000000f002007812 */ /* 0x000fe200078ec0ff */
[----:B------:R-:W-:Y:S01]  /*8aa0*/  IMAD.X R7, RZ, RZ, UR69, P0 ;  /* 0x00000045ff077e24 */ /* 0x000fe200080e06ff */
[----:B------:R-:W-:-:S02]  /*8ab0*/  LOP3.LUT R16, R18, 0xf, RZ, 0xc0, !PT ;  /* 0x0000000f12107812 */ /* 0x000fc400078ec0ff */
[----:B------:R-:W-:Y:S02]  /*8ac0*/  SHF.R.U32.HI R13, RZ, 0x4, R0 ;  /* 0x00000004ff0d7819 */ /* 0x000fe40000011600 */
[----:B------:R-:W-:Y:S01]  /*8ad0*/  IADD3 R14, P0, PT, R14, UR68, RZ ;  /* 0x000000440e0e7c10 */ /* 0x000fe2000ff1e0ff */
[----:B0-----:R0:W2:Y:S01]  /*8ae0*/  LDG.E.U8.CONSTANT R6, desc[UR70][R6.64] ;  /* 0x0000004606067981 */ /* 0x0010a2000c1e9100 */
[----:B------:R-:W-:Y:S02]  /*8af0*/  LOP3.LUT R18, R18, 0xf0, RZ, 0xc0, !PT ;  /* 0x000000f012127812 */ /* 0x000fe400078ec0ff */
[C---:B------:R-:W-:Y:S02]  /*8b00*/  LEA.HI R20, P1, R2.reuse, UR68, RZ, 0x4 ;  /* 0x0000004402147c11 */ /* 0x040fe4000f8320ff */
[--C-:B------:R-:W-:Y:S02]  /*8b10*/  SHF.R.U32.HI R12, RZ, 0x18, R2.reuse ;  /* 0x00000018ff0c7819 */ /* 0x100fe40000011602 */
[----:B------:R-:W-:-:S02]  /*8b20*/  PRMT R2, R2, 0x7632, R2 ;  /* 0x0000763202027816 */ /* 0x000fc40000000002 */
[----:B------:R-:W-:Y:S01]  /*8b30*/  LOP3.LUT R22, R13, 0xffff, RZ, 0xc0, !PT ;  /* 0x0000ffff0d167812 */ /* 0x000fe200078ec0ff */
[----:B------:R-:W-:Y:S01]  /*8b40*/  IMAD.X R15, RZ, RZ, UR69, P0 ;  /* 0x00000045ff0f7e24 */ /* 0x000fe200080e06ff */
[----:B------:R-:W-:Y:S01]  /*8b50*/  SHF.R.U32.HI R18, RZ, 0x4, R18 ;  /* 0x00000004ff127819 */ /* 0x000fe20000011612 */
[----:B------:R-:W-:Y:S01]  /*8b60*/  IMAD.X R21, RZ, RZ, UR69, P1 ;  /* 0x00000045ff157e24 */ /* 0x000fe200088e06ff */
[----:B------:R-:W-:Y:S02]  /*8b70*/  LOP3.LUT R0, R2, 0xf0, RZ, 0xc0, !PT ;  /* 0x000000f002007812 */ /* 0x000fe400078ec0ff */
[----:B------:R-:W-:Y:S01]  /*8b80*/  IADD3 R22, P0, PT, R22, UR68, RZ ;  /* 0x0000004416167c10 */ /* 0x000fe2000ff1e0ff */
[----:B------:R-:W-:Y:S01]  /*8b90*/  UIADD3 UR4, UPT, UPT, -UR74, 0x20, URZ ;  /* 0x000000204a047890 */ /* 0x000fe2000fffe1ff */
[----:B------:R-:W-:Y:S01]  /*8ba0*/  LOP3.LUT R18, R18, 0xffff, RZ, 0xc0, !PT ;  /* 0x0000ffff12127812 */ /* 0x000fe200078ec0ff */
[----:B------:R1:W3:Y:S01]  /*8bb0*/  LDG.E.U8.CONSTANT R8, desc[UR70][R20.64] ;  /* 0x0000004614087981 */ /* 0x0002e2000c1e9100 */
[----:B------:R-:W-:Y:S01]  /*8bc0*/  LOP3.LUT R9, R19, R26, R11, 0x2d, !PT ;  /* 0x0000001a13097212 */ /* 0x000fe200078e2d0b */
[----:B------:R-:W-:Y:S01]  /*8bd0*/  IMAD.X R23, RZ, RZ, UR69, P0 ;  /* 0x00000045ff177e24 */ /* 0x000fe200080e06ff */
[----:B0-----:R-:W-:Y:S01]  /*8be0*/  SHF.R.U32.HI R7, RZ, 0x4, R0 ;  /* 0x00000004ff077819 */ /* 0x001fe20000011600 */
[----:B------:R-:W-:Y:S01]  /*8bf0*/  IMAD.IADD R31, R26, 0x1, R25 ;  /* 0x000000011a1f7824 */ /* 0x000fe200078e0219 */
[----:B------:R-:W-:Y:S01]  /*8c00*/  IADD3 R16, P1, PT, R16, UR68, RZ ;  /* 0x0000004410107c10 */ /* 0x000fe2000ff3e0ff */
[----:B------:R0:W4:Y:S01]  /*8c10*/  LDG.E.U8.CONSTANT R2, desc[UR70][R14.64] ;  /* 0x000000460e027981 */ /* 0x000122000c1e9100 */
[----:B------:R-:W-:-:S02]  /*8c20*/  IADD3 R9, PT, PT, R9, UR6, R4 ;  /* 0x0000000609097c10 */ /* 0x000fc4000fffe004 */
[----:B-1----:R-:W-:Y:S01]  /*8c30*/  IADD3 R20, P0, PT, R18, UR68, RZ ;  /* 0x0000004412147c10 */ /* 0x002fe2000ff1e0ff */
[----:B------:R-:W5:Y:S01]  /*8c40*/  LDG.E.U8.CONSTANT R22, desc[UR70][R22.64] ;  /* 0x0000004616167981 */ /* 0x000f62000c1e9100 */
[----:B------:R-:W-:Y:S02]  /*8c50*/  LOP3.LUT R7, R7, 0xffff, RZ, 0xc0, !PT ;  /* 0x0000ffff07077812 */ /* 0x000fe400078ec0ff */
[----:B------:R-:W-:Y:S01]  /*8c60*/  LOP3.LUT R12, R12, 0xf, RZ, 0xc0, !PT ;  /* 0x0000000f0c0c7812 */ /* 0x000fe200078ec0ff */
[----:B------:R-:W-:Y:S01]  /*8c70*/  IMAD.X R21, RZ, RZ, UR69, P0 ;  /* 0x00000045ff157e24 */ /* 0x000fe200080e06ff */
[----:B------:R-:W-:Y:S01]  /*8c80*/  IADD3 R32, P0, PT, R7, UR68, RZ ;  /* 0x0000004407207c10 */ /* 0x000fe2000ff1e0ff */
[----:B------:R-:W-:Y:S01]  /*8c90*/  IMAD.X R17, RZ, RZ, UR69, P1 ;  /* 0x00000045ff117e24 */ /* 0x000fe200088e06ff */
[----:B------:R-:W-:Y:S01]  /*8ca0*/  IADD3 R12, P1, PT, R12, UR68, RZ ;  /* 0x000000440c0c7c10 */ /* 0x000fe2000ff3e0ff */
[----:B------:R-:W-:Y:S01]  /*8cb0*/  IMAD.IADD R9, R9, 0x1, R10 ;  /* 0x0000000109097824 */ /* 0x000fe200078e020a */
[----:B0-----:R-:W-:Y:S01]  /*8cc0*/  LOP3.LUT R14, R31, 0xf, RZ, 0xc0, !PT ;  /* 0x0000000f1f0e7812 */ /* 0x001fe200078ec0ff */
[----:B------:R-:W-:Y:S01]  /*8cd0*/  IMAD.X R33, RZ, RZ, UR69, P0 ;  /* 0x00000045ff217e24 */ /* 0x000fe200080e06ff */
[----:B------:R0:W3:Y:S01]  /*8ce0*/  LDG.E.U8.CONSTANT R4, desc[UR70][R16.64] ;  /* 0x0000004610047981 */ /* 0x0000e2000c1e9100 */
[----:B------:R-:W-:Y:S01]  /*8cf0*/  IMAD.X R13, RZ, RZ, UR69, P1 ;  /* 0x00000045ff0d7e24 */ /* 0x000fe200088e06ff */
[----:B------:R-:W-:-:S02]  /*8d00*/  SHF.L.U32 R7, R9, UR74, RZ ;  /* 0x0000004a09077c19 */ /* 0x000fc400080006ff */
[----:B------:R-:W-:Y:S01]  /*8d10*/  SHF.R.U32.HI R9, RZ, UR4, R9 ;  /* 0x00000004ff097c19 */ /* 0x000fe20008011609 */
[----:B------:R1:W4:Y:S01]  /*8d20*/  LDG.E.U8.CONSTANT R20, desc[UR70][R20.64] ;  /* 0x0000004614147981 */ /* 0x000322000c1e9100 */
[----:B------:R-:W-:-:S03]  /*8d30*/  SHF.R.U32.HI R10, RZ, 0x8, R31 ;  /* 0x00000008ff0a7819 */ /* 0x000fc6000001161f */
[----:B------:R-:W3:Y:S01]  /*8d40*/  LDG.E.U8.CONSTANT R18, desc[UR70][R32.64] ;  /* 0x0000004620127981 */ /* 0x000ee2000c1e9100 */
[----:B0-----:R-:W-:Y:S02]  /*8d50*/  LEA.HI R16, P0, R31, UR68, RZ, 0x4 ;  /* 0x000000441f107c11 */ /* 0x001fe4000f8120ff */
[----:B------:R-:W-:Y:S01]  /*8d60*/  IADD3 R7, PT, PT, R9, R7, R26 ;  /* 0x0000000709077210 */ /* 0x000fe20007ffe01a */
[----:B------:R0:W3:Y:S01]  /*8d70*/  LDG.E.U8.CONSTANT R0, desc[UR70][R12.64] ;  /* 0x000000460c007981 */ /* 0x0000e2000c1e9100 */
[----:B------:R-:W-:Y:S01]  /*8d80*/  LOP3.LUT R9, R31, 0xf0, RZ, 0xc0, !PT ;  /* 0x000000f01f097812 */ /* 0x000fe200078ec0ff */
[----:B------:R-:W-:Y:S01]  /*8d90*/  IMAD.X R17, RZ, RZ, UR69, P0 ;  /* 0x00000045ff117e24 */ /* 0x000fe200080e06ff */
[----:B------:R-:W-:Y:S02]  /*8da0*/  IADD3 R14, P0, PT, R14, UR68, RZ ;  /* 0x000000440e0e7c10 */ /* 0x000fe4000ff1e0ff */
[----:B-1----:R-:W-:Y:S02]  /*8db0*/  LOP3.LUT R21, R10, 0xf, RZ, 0xc0, !PT ;  /* 0x0000000f0a157812 */ /* 0x002fe400078ec0ff */
[----:B------:R-:W-:-:S02]  /*8dc0*/  LOP3.LUT R26, R26, R7, R19, 0x2d, !PT ;  /* 0x000000071a1a7212 */ /* 0x000fc400078e2d13 */
[----:B0-----:R-:W-:Y:S01]  /*8dd0*/  SHF.R.U32.HI R12, RZ, 0x10, R31 ;  /* 0x00000010ff0c7819 */ /* 0x001fe2000001161f */
[----:B------:R-:W-:Y:S01]  /*8de0*/  IMAD.X R15, RZ, RZ, UR69, P0 ;  /* 0x00000045ff0f7e24 */ /* 0x000fe200080e06ff */
[----:B------:R-:W-:Y:S01]  /*8df0*/  SHF.R.U32.HI R13, RZ, 0x4, R9 ;  /* 0x00000004ff0d7819 */ /* 0x000fe20000011609 */
[----:B------:R-:W-:Y:S01]  /*8e00*/  UIADD3 UR4, UPT, UPT, -UR75, 0x20, URZ ;  /* 0x000000204b047890 */ /* 0x000fe2000fffe1ff */
[----:B------:R-:W-:Y:S01]  /*8e10*/  LOP3.LUT R19, R12, 0xf, RZ, 0xc0, !PT ;  /* 0x0000000f0c137812 */ /* 0x000fe200078ec0ff */
[----:B------:R-:W3:Y:S01]  /*8e20*/  LDG.E.U8.CONSTANT R16, desc[UR70][R16.64] ;  /* 0x0000004610107981 */ /* 0x000ee2000c1e9100 */
[----:B------:R-:W-:Y:S02]  /*8e30*/  IADD3 R12, P0, PT, R21, UR68, RZ ;  /* 0x00000044150c7c10 */ /* 0x000fe4000ff1e0ff */
[----:B------:R-:W-:Y:S01]  /*8e40*/  LOP3.LUT R9, R10, 0xf0, RZ, 0xc0, !PT ;  /* 0x000000f00a097812 */ /* 0x000fe200078ec0ff */
[----:B------:R0:W3:Y:S01]  /*8e50*/  LDG.E.U8.CONSTANT R14, desc[UR70][R14.64] ;  /* 0x000000460e0e7981 */ /* 0x0000e2000c1e9100 */
[----:B------:R-:W-:-:S02]  /*8e60*/  LOP3.LUT R32, R13, 0xffff, RZ, 0xc0, !PT ;  /* 0x0000ffff0d207812 */ /* 0x000fc400078ec0ff */
[----:B------:R-:W-:Y:S01]  /*8e70*/  IADD3 R26, PT, PT, R26, UR7, R11 ;  /* 0x000000071a1a7c10 */ /* 0x000fe2000fffe00b */
[----:B------:R-:W-:Y:S01]  /*8e80*/  IMAD.X R13, RZ, RZ, UR69, P0 ;  /* 0x00000045ff0d7e24 */ /* 0x000fe200080e06ff */
[----:B------:R-:W-:Y:S02]  /*8e90*/  SHF.R.U32.HI R9, RZ, 0x4, R9 ;  /* 0x00000004ff097819 */ /* 0x000fe40000011609 */
[----:B------:R-:W-:Y:S02]  /*8ea0*/  IADD3 R10, P1, PT, R19, UR68, RZ ;  /* 0x00000044130a7c10 */ /* 0x000fe4000ff3e0ff */
[----:B------:R-:W-:Y:S01]  /*8eb0*/  IADD3 R32, P0, PT, R32, UR68, RZ ;  /* 0x0000004420207c10 */ /* 0x000fe2000ff1e0ff */
[----:B0-----:R-:W-:Y:S01]  /*8ec0*/  IMAD.IADD R15, R26, 0x1, R5 ;  /* 0x000000011a0f7824 */ /* 0x001fe200078e0205 */
[----:B------:R-:W-:Y:S01]  /*8ed0*/  LOP3.LUT R9, R9, 0xffff, RZ, 0xc0, !PT ;  /* 0x0000ffff09097812 */ /* 0x000fe200078ec0ff */
[----:B------:R-:W-:Y:S01]  /*8ee0*/  IMAD.IADD R5, R7, 0x1, R24 ;  /* 0x0000000107057824 */ /* 0x000fe200078e0218 */
[----:B------:R-:W3:Y:S01]  /*8ef0*/  LDG.E.U8.CONSTANT R12, desc[UR70][R12.64] ;  /* 0x000000460c0c7981 */ /* 0x000ee2000c1e9100 */
[----:B------:R-:W-:-:S02]  /*8f00*/  IMAD.X R11, RZ, RZ, UR69, P1 ;  /* 0x00000045ff0b7e24 */ /* 0x000fc400088e06ff */
[----:B------:R-:W-:Y:S01]  /*8f10*/  IMAD.X R33, RZ, RZ, UR69, P0 ;  /* 0x00000045ff217e24 */ /* 0x000fe200080e06ff */
[----:B------:R-:W-:Y:S02]  /*8f20*/  IADD3 R26, P0, PT, R9, UR68, RZ ;  /* 0x00000044091a7c10 */ /* 0x000fe4000ff1e0ff */
[----:B------:R-:W-:Y:S01]  /*8f30*/  SHF.R.U32.HI R9, RZ, 0x8, R5 ;  /* 0x00000008ff097819 */ /* 0x000fe20000011605 */
[----:B------:R0:W3:Y:S01]  /*8f40*/  LDG.E.U8.CONSTANT R10, desc[UR70][R10.64] ;  /* 0x000000460a0a7981 */ /* 0x0000e2000c1e9100 */
[----:B------:R-:W-:Y:S02]  /*8f50*/  LEA.HI R36, P1, R5, UR68, RZ, 0x4 ;  /* 0x0000004405247c11 */ /* 0x000fe4000f8320ff */
[----:B------:R-:W-:Y:S01]  /*8f60*/  SHF.L.U32 R24, R15, UR75, RZ ;  /* 0x0000004b0f187c19 */ /* 0x000fe200080006ff */
[----:B------:R1:W3:Y:S01]  /*8f70*/  LDG.E.U8.CONSTANT R30, desc[UR70][R32.64] ;  /* 0x00000046201e7981 */ /* 0x0002e2000c1e9100 */
[----:B------:R-:W-:Y:S01]  /*8f80*/  SHF.R.U32.HI R15, RZ, UR4, R15 ;  /* 0x00000004ff0f7c19 */ /* 0x000fe2000801160f */
[----:B------:R-:W-:Y:S01]  /*8f90*/  IMAD.X R37, RZ, RZ, UR69, P1 ;  /* 0x00000045ff257e24 */ /* 0x000fe200088e06ff */
[----:B0-----:R-:W-:-:S02]  /*8fa0*/  LOP3.LUT R11, R9, 0xf, RZ, 0xc0, !PT ;  /* 0x0000000f090b7812 */ /* 0x001fc400078ec0ff */
[----:B------:R-:W-:Y:S02]  /*8fb0*/  LOP3.LUT R34, R5, 0xf, RZ, 0xc0, !PT ;  /* 0x0000000f05227812 */ /* 0x000fe400078ec0ff */
[----:B-1----:R-:W-:Y:S02]  /*8fc0*/  IADD3 R32, P1, PT, R11, UR68, RZ ;  /* 0x000000440b207c10 */ /* 0x002fe4000ff3e0ff */
[----:B------:R-:W-:Y:S01]  /*8fd0*/  IADD3 R15, PT, PT, R15, R24, R7 ;  /* 0x000000180f0f7210 */ /* 0x000fe20007ffe007 */
[----:B------:R-:W-:Y:S01]  /*8fe0*/  IMAD.X R27, RZ, RZ, UR69, P0 ;  /* 0x00000045ff1b7e24 */ /* 0x000fe200080e06ff */
[C---:B------:R-:W-:Y:S02]  /*8ff0*/  LOP3.LUT R7, R5.reuse, 0xf0, RZ, 0xc0, !PT ;  /* 0x000000f005077812 */ /* 0x040fe400078ec0ff */
[----:B------:R-:W-:Y:S02]  /*9000*/  SHF.R.U32.HI R11, RZ, 0x10, R5 ;  /* 0x00000010ff0b7819 */ /* 0x000fe40000011605 */
[----:B------:R-:W-:Y:S01]  /*9010*/  PRMT R13, R5, 0x7632, R13 ;  /* 0x00007632050d7816 */ /* 0x000fe2000000000d */
[----:B------:R-:W-:Y:S01]  /*9020*/  IMAD.X R33, RZ, RZ, UR69, P1 ;  /* 0x00000045ff217e24 */ /* 0x000fe200088e06ff */
[----:B------:R-:W-:Y:S01]  /*9030*/  SHF.R.U32.HI R5, RZ, 0x18, R5 ;  /* 0x00000018ff057819 */ /* 0x000fe20000011605 */
[----:B------:R0:W3:Y:S01]  /*9040*/  LDG.E.U8.CONSTANT R24, desc[UR70][R36.64] ;  /* 0x0000004624187981 */ /* 0x0000e2000c1e9100 */
[----:B------:R-:W-:-:S02]  /*9050*/  IADD3 R34, P0, PT, R34, UR68, RZ ;  /* 0x0000004422227c10 */ /* 0x000fc4000ff1e0ff */
[----:B------:R-:W-:Y:S01]  /*9060*/  LOP3.LUT R11, R11, 0xf, RZ, 0xc0, !PT ;  /* 0x0000000f0b0b7812 */ /* 0x000fe200078ec0ff */
[----:B------:R1:W3:Y:S01]  /*9070*/  LDG.E.U8.CONSTANT R25, desc[UR70][R32.64] ;  /* 0x0000004620197981 */ /* 0x0002e2000c1e9100 */
[----:B------:R-:W-:Y:S01]  /*9080*/  LOP3.LUT R5, R5, 0xf, RZ, 0xc0, !PT ;  /* 0x0000000f05057812 */ /* 0x000fe200078ec0ff */
[----:B------:R-:W-:Y:S01]  /*9090*/  IMAD.X R35, RZ, RZ, UR69, P0 ;  /* 0x00000045ff237e24 */ /* 0x000fe200080e06ff */
[----:B------:R-:W-:Y:S01]  /*90a0*/  SHF.R.U32.HI R7, RZ, 0x4, R7 ;  /* 0x00000004ff077819 */ /* 0x000fe20000011607 */
[----:B------:R-:W3:Y:S01]  /*90b0*/  LDG.E.U8.CONSTANT R26, desc[UR70][R26.64] ;  /* 0x000000461a1a7981 */ /* 0x000ee2000c1e9100 */
[----:B------:R-:W-:Y:S02]  /*90c0*/  LOP3.LUT R13, R13, 0xf0, RZ, 0xc0, !PT ;  /* 0x000000f00d0d7812 */ /* 0x000fe400078ec0ff */
[----:B0-----:R-:W-:Y:S02]  /*90d0*/  IADD3 R36, P0, PT, R11, UR68, RZ ;  /* 0x000000440b247c10 */ /* 0x001fe4000ff1e0ff */
[----:B------:R-:W-:-:S02]  /*90e0*/  LOP3.LUT R9, R9, 0xf0, RZ, 0xc0, !PT ;  /* 0x000000f009097812 */ /* 0x000fc400078ec0ff */
[----:B-1----:R-:W-:Y:S02]  /*90f0*/  IADD3 R32, P1, PT, R5, UR68, RZ ;  /* 0x0000004405207c10 */ /* 0x002fe4000ff3e0ff */
[----:B------:R-:W-:Y:S01]  /*9100*/  LOP3.LUT R7, R7, 0xffff, RZ, 0xc0, !PT ;  /* 0x0000ffff07077812 */ /* 0x000fe200078ec0ff */
[----:B------:R0:W3:Y:S01]  /*9110*/  LDG.E.U8.CONSTANT R27, desc[UR70][R34.64] ;  /* 0x00000046221b7981 */ /* 0x0000e2000c1e9100 */
[----:B------:R-:W-:Y:S01]  /*9120*/  SHF.R.U32.HI R13, RZ, 0x4, R13 ;  /* 0x00000004ff0d7819 */ /* 0x000fe2000001160d */
[----:B------:R-:W-:Y:S01]  /*9130*/  IMAD.X R37, RZ, RZ, UR69, P0 ;  /* 0x00000045ff257e24 */ /* 0x000fe200080e06ff */
[----:B------:R-:W-:Y:S01]  /*9140*/  SHF.R.U32.HI R9, RZ, 0x4, R9 ;  /* 0x00000004ff097819 */ /* 0x000fe20000011609 */
[----:B------:R-:W-:Y:S01]  /*9150*/  IMAD.X R33, RZ, RZ, UR69, P1 ;  /* 0x00000045ff217e24 */ /* 0x000fe200088e06ff */
[----:B------:R-:W-:Y:S01]  /*9160*/  LOP3.LUT R13, R13, 0xffff, RZ, 0xc0, !PT ;  /* 0x0000ffff0d0d7812 */ /* 0x000fe200078ec0ff */
[----:B------:R-:W-:Y:S01]  /*9170*/  IMAD.IADD R3, R15, 0x1, R3 ;  /* 0x000000010f037824 */ /* 0x000fe200078e0203 */
[----:B0-----:R-:W-:-:S02]  /*9180*/  IADD3 R34, P0, PT, R7, UR68, RZ ;  /* 0x0000004407227c10 */ /* 0x001fc4000ff1e0ff */
[----:B------:R0:W3:Y:S01]  /*9190*/  LDG.E.U8.CONSTANT R21, desc[UR70][R32.64] ;  /* 0x0000004620157981 */ /* 0x0000e2000c1e9100 */
[----:B------:R-:W-:Y:S02]  /*91a0*/  LOP3.LUT R9, R9, 0xffff, RZ, 0xc0, !PT ;  /* 0x0000ffff09097812 */ /* 0x000fe400078ec0ff */
[----:B------:R-:W-:Y:S01]  /*91b0*/  IMAD.X R35, RZ, RZ, UR69, P0 ;  /* 0x00000045ff237e24 */ /* 0x000fe200080e06ff */
[----:B------:R1:W3:Y:S01]  /*91c0*/  LDG.E.U8.CONSTANT R23, desc[UR70][R36.64] ;  /* 0x0000004624177981 */ /* 0x0002e2000c1e9100 */
[----:B------:R-:W-:-:S03]  /*91d0*/  SHF.R.U32.HI R5, RZ, 0x8, R3 ;  /* 0x00000008ff057819 */ /* 0x000fc60000011603 */
[----:B------:R1:W3:Y:S01]  /*91e0*/  LDG.E.U8.CONSTANT R19, desc[UR70][R34.64] ;  /* 0x0000004622137981 */ /* 0x0002e2000c1e9100 */
[----:B0-----:R-:W-:Y:S02]  /*91f0*/  IADD3 R32, P0, PT, R13, UR68, RZ ;  /* 0x000000440d207c10 */ /* 0x001fe4000ff1e0ff */
[----:B-1----:R-:W-:-:S03]  /*9200*/  IADD3 R36, P1, PT, R9, UR68, RZ ;  /* 0x0000004409247c10 */ /* 0x002fc6000ff3e0ff */
[----:B------:R-:W-:Y:S01]  /*9210*/  IMAD.X R33, RZ, RZ, UR69, P0 ;  /* 0x00000045ff217e24 */ /* 0x000fe200080e06ff */
[----:B------:R-:W-:Y:S02]  /*9220*/  LOP3.LUT R11, R5, 0xf, RZ, 0xc0, !PT ;  /* 0x0000000f050b7812 */ /* 0x000fe400078ec0ff */
[C---:B------:R-:W-:Y:S01]  /*9230*/  LEA.HI R34, P0, R3.reuse, UR68, RZ, 0x4 ;  /* 0x0000004403227c11 */ /* 0x040fe2000f8120ff */
[----:B------:R-:W-:Y:S01]  /*9240*/  IMAD.X R37, RZ, RZ, UR69, P1 ;  /* 0x00000045ff257e24 */ /* 0x000fe200088e06ff */
[----:B------:R-:W-:Y:S01]  /*9250*/  LOP3.LUT R9, R3, 0xf, RZ, 0xc0, !PT ;  /* 0x0000000f03097812 */ /* 0x000fe200078ec0ff */
[----:B------:R0:W3:Y:S01]  /*9260*/  LDG.E.U8.CONSTANT R15, desc[UR70][R32.64] ;  /* 0x00000046200f7981 */ /* 0x0000e2000c1e9100 */
[----:B------:R-:W-:Y:S01]  /*9270*/  SHF.R.U32.HI R7, RZ, 0x10, R3 ;  /* 0x00000010ff077819 */ /* 0x000fe20000011603 */
[----:B------:R-:W-:Y:S02]  /*9280*/  IMAD.X R35, RZ, RZ, UR69, P0 ;  /* 0x00000045ff237e24 */ /* 0x000fe400080e06ff */
[----:B------:R1:W3:Y:S04]  /*9290*/  LDG.E.U8.CONSTANT R17, desc[UR70][R36.64] ;  /* 0x0000004624117981 */ /* 0x0002e8000c1e9100 */
[----:B------:R1:W3:Y:S01]  /*92a0*/  LDG.E.U8.CONSTANT R13, desc[UR70][R34.64] ;  /* 0x00000046220d7981 */ /* 0x0002e2000c1e9100 */
[----:B0-----:R-:W-:-:S02]  /*92b0*/  IADD3 R32, P1, PT, R11, UR68, RZ ;  /* 0x000000440b207c10 */ /* 0x001fc4000ff3e0ff */
[----:B-1----:R-:W-:-:S03]  /*92c0*/  IADD3 R36, P0, PT, R9, UR68, RZ ;  /* 0x0000004409247c10 */ /* 0x002fc6000ff1e0ff */
[----:B------:R-:W-:Y:S01]  /*92d0*/  IMAD.X R33, RZ, RZ, UR69, P1 ;  /* 0x00000045ff217e24 */ /* 0x000fe200088e06ff */
[----:B------:R-:W-:Y:S02]  /*92e0*/  LOP3.LUT R9, R7, 0xf, RZ, 0xc0, !PT ;  /* 0x0000000f07097812 */ /* 0x000fe400078ec0ff */
[----:B------:R-:W-:Y:S01]  /*92f0*/  SHF.R.U32.HI R7, RZ, 0x18, R3 ;  /* 0x00000018ff077819 */ /* 0x000fe20000011603 */
[----:B------:R-:W-:Y:S01]  /*9300*/  IMAD.X R37, RZ, RZ, UR69, P0 ;  /* 0x00000045ff257e24 */ /* 0x000fe200080e06ff */
[----:B------:R-:W-:Y:S02]  /*9310*/  IADD3 R34, P0, PT, R9, UR68, RZ ;  /* 0x0000004409227c10 */ /* 0x000fe4000ff1e0ff */
[----:B------:R0:W3:Y:S01]  /*9320*/  LDG.E.U8.CONSTANT R9, desc[UR70][R32.64] ;  /* 0x0000004620097981 */ /* 0x0000e2000c1e9100 */
[----:B------:R-:W-:Y:S02]  /*9330*/  LOP3.LUT R7, R7, 0xf, RZ, 0xc0, !PT ;  /* 0x0000000f07077812 */ /* 0x000fe400078ec0ff */
[----:B------:R-:W-:Y:S01]  /*9340*/  IMAD.X R35, RZ, RZ, UR69, P0 ;  /* 0x00000045ff237e24 */ /* 0x000fe200080e06ff */
[----:B------:R1:W3:Y:S01]  /*9350*/  LDG.E.U8.CONSTANT R11, desc[UR70][R36.64] ;  /* 0x00000046240b7981 */ /* 0x0002e2000c1e9100 */
[----:B0-----:R-:W-:-:S04]  /*9360*/  LOP3.LUT R32, R3, 0xf0, RZ, 0xc0, !PT ;  /* 0x000000f003207812 */ /* 0x001fc800078ec0ff */
[----:B------:R-:W-:Y:S02]  /*9370*/  SHF.R.U32.HI R33, RZ, 0x4, R32 ;  /* 0x00000004ff217819 */ /* 0x000fe40000011620 */
[----:B-1----:R-:W-:Y:S02]  /*9380*/  IADD3 R36, P0, PT, R7, UR68, RZ ;  /* 0x0000004407247c10 */ /* 0x002fe4000ff1e0ff */
[----:B------:R0:W3:Y:S01]  /*9390*/  LDG.E.U8.CONSTANT R7, desc[UR70][R34.64] ;  /* 0x0000004622077981 */ /* 0x0000e2000c1e9100 */
[----:B------:R-:W-:Y:S02]  /*93a0*/  LOP3.LUT R32, R5, 0xf0, RZ, 0xc0, !PT ;  /* 0x000000f005207812 */ /* 0x000fe400078ec0ff */
[----:B------:R-:W-:Y:S01]  /*93b0*/  IMAD.X R37, RZ, RZ, UR69, P0 ;  /* 0x00000045ff257e24 */ /* 0x000fe200080e06ff */
[----:B------:R-:W-:-:S04]  /*93c0*/  PRMT R3, R3, 0x7632, R3 ;  /* 0x0000763203037816 */ /* 0x000fc80000000003 */
[----:B------:R1:W3:Y:S01]  /*93d0*/  LDG.E.U8.CONSTANT R5, desc[UR70][R36.64] ;  /* 0x0000004624057981 */ /* 0x0002e2000c1e9100 */
[----:B0-----:R-:W-:Y:S02]  /*93e0*/  LOP3.LUT R34, R33, 0xffff, RZ, 0xc0, !PT ;  /* 0x0000ffff21227812 */ /* 0x001fe400078ec0ff */
[----:B------:R-:W-:Y:S02]  /*93f0*/  SHF.R.U32.HI R33, RZ, 0x4, R32 ;  /* 0x00000004ff217819 */ /* 0x000fe40000011620 */
[----:B------:R-:W-:Y:S02]  /*9400*/  IADD3 R32, P0, PT, R34, UR68, RZ ;  /* 0x0000004422207c10 */ /* 0x000fe4000ff1e0ff */
[----:B------:R-:W-:-:S03]  /*9410*/  LOP3.LUT R34, R33, 0xffff, RZ, 0xc0, !PT ;  /* 0x0000ffff21227812 */ /* 0x000fc600078ec0ff */
[----:B------:R-:W-:Y:S01]  /*9420*/  IMAD.X R33, RZ, RZ, UR69, P0 ;  /* 0x00000045ff217e24 */ /* 0x000fe200080e06ff */
[----:B------:R-:W-:-:S04]  /*9430*/  LOP3.LUT R35, R3, 0xf0, RZ, 0xc0, !PT ;  /* 0x000000f003237812 */ /* 0x000fc800078ec0ff */
[----:B------:R0:W3:Y:S01]  /*9440*/  LDG.E.U8.CONSTANT R3, desc[UR70][R32.64] ;  /* 0x0000004620037981 */ /* 0x0000e2000c1e9100 */
[----:B------:R-:W-:Y:S02]  /*9450*/  IADD3 R34, P0, PT, R34, UR68, RZ ;  /* 0x0000004422227c10 */ /* 0x000fe4000ff1e0ff */
[----:B-1----:R-:W-:Y:S02]  /*9460*/  PRMT R37, R31, 0x7632, R37 ;  /* 0x000076321f257816 */ /* 0x002fe40000000025 */
[----:B0-----:R-:W-:Y:S01]  /*9470*/  SHF.R.U32.HI R32, RZ, 0x4, R35 ;  /* 0x00000004ff207819 */ /* 0x001fe20000011623 */
[----:B------:R-:W-:-:S03]  /*9480*/  IMAD.X R35, RZ, RZ, UR69, P0 ;  /* 0x00000045ff237e24 */ /* 0x000fc600080e06ff */
[----:B------:R-:W-:Y:S02]  /*9490*/  LOP3.LUT R32, R32, 0xffff, RZ, 0xc0, !PT ;  /* 0x0000ffff20207812 */ /* 0x000fe400078ec0ff */
[----:B------:R-:W-:Y:S01]  /*94a0*/  LOP3.LUT R37, R37, 0xf0, RZ, 0xc0, !PT ;  /* 0x000000f025257812 */ /* 0x000fe200078ec0ff */
[----:B------:R0:W3:Y:S01]  /*94b0*/  LDG.E.U8.CONSTANT R36, desc[UR70][R34.64] ;  /* 0x0000004622247981 */ /* 0x0000e2000c1e9100 */
[----:B------:R-:W-:-:S05]  /*94c0*/  IADD3 R32, P0, PT, R32, UR68, RZ ;  /* 0x0000004420207c10 */ /* 0x000fca000ff1e0ff */
[----:B------:R-:W-:Y:S01]  /*94d0*/  IMAD.X R33, RZ, RZ, UR69, P0 ;  /* 0x00000045ff217e24 */ /* 0x000fe200080e06ff */
[----:B0-----:R-:W-:-:S04]  /*94e0*/  SHF.R.U32.HI R34, RZ, 0x4, R37 ;  /* 0x00000004ff227819 */ /* 0x001fc80000011625 */
[----:B------:R0:W3:Y:S01]  /*94f0*/  LDG.E.U8.CONSTANT R37, desc[UR70][R32.64] ;  /* 0x0000004620257981 */ /* 0x0000e2000c1e9100 */
[----:B------:R-:W-:Y:S02]  /*9500*/  LOP3.LUT R34, R34, 0xffff, RZ, 0xc0, !PT ;  /* 0x0000ffff22227812 */ /* 0x000fe400078ec0ff */
[----:B------:R-:W-:-:S04]  /*9510*/  SHF.R.U32.HI R31, RZ, 0x18, R31 ;  /* 0x00000018ff1f7819 */ /* 0x000fc8000001161f */
[----:B------:R-:W-:Y:S02]  /*9520*/  LOP3.LUT R31, R31, 0xf, RZ, 0xc0, !PT ;  /* 0x0000000f1f1f7812 */ /* 0x000fe400078ec0ff */
[----:B0-----:R-:W-:-:S05]  /*9530*/  IADD3 R32, P0, PT, R34, UR68, RZ ;  /* 0x0000004422207c10 */ /* 0x001fca000ff1e0ff */
[----:B------:R-:W-:Y:S01]  /*9540*/  IMAD.X R33, RZ, RZ, UR69, P0 ;  /* 0x00000045ff217e24 */ /* 0x000fe200080e06ff */
[----:B------:R-:W-:-:S04]  /*9550*/  IADD3 R34, P0, PT, R31, UR68, RZ ;  /* 0x000000441f227c10 */ /* 0x000fc8000ff1e0ff */
[----:B------:R0:W3:Y:S01]  /*9560*/  LDG.E.U8.CONSTANT R31, desc[UR70][R32.64] ;  /* 0x00000046201f7981 */ /* 0x0000e2000c1e9100 */
[----:B------:R-:W-:-:S05]  /*9570*/  IMAD.X R35, RZ, RZ, UR69, P0 ;  /* 0x00000045ff237e24 */ /* 0x000fca00080e06ff */
[----:B------:R-:W3:Y:S04]  /*9580*/  LDG.E.U8.CONSTANT R34, desc[UR70][R34.64] ;  /* 0x0000004622227981 */ /* 0x000ee8000c1e9100 */
[----:B------:R1:W-:Y:S01]  /*9590*/  STL.U8 [R1+0x107], RZ ;  /* 0x000107ff01007387 */ /* 0x0003e20000100000 */
[----:B0-----:R-:W0:Y:S03]  /*95a0*/  LDC.64 R32, c[0x0][0x380] ;  /* 0x0000e000ff207b82 */ /* 0x001e260000000a00 */
[----:B-----5:R1:W-:Y:S04]  /*95b0*/  STL.U8 [R1+0xe7], R22 ;  /* 0x0000e71601007387 */ /* 0x0203e80000100000 */
[----:B--2---:R1:W-:Y:S04]  /*95c0*/  STL.U8 [R1+0xe8], R6 ;  /* 0x0000e80601007387 */ /* 0x0043e80000100000 */
[----:B----4-:R1:W-:Y:S04]  /*95d0*/  STL.U8 [R1+0xe9], R20 ;  /* 0x0000e91401007387 */ /* 0x0103e80000100000 */
[----:B---3--:R1:W-:Y:S04]  /*95e0*/  STL.U8 [R1+0xea], R4 ;  /* 0x0000ea0401007387 */ /* 0x0083e80000100000 */
[----:B------:R1:W-:Y:S04]  /*95f0*/  STL.U8 [R1+0xeb], R18 ;  /* 0x0000eb1201007387 */ /* 0x0003e80000100000 */
        /* <DEDUP_REMOVED lines=27> */
[----:B0-----:R-:W2:Y:S01]  /*97b0*/  LDG.E.U8 R35, desc[UR70][R32.64] ;  /* 0x0000004620237981 */ /* 0x001ea2000c1e1100 */
[----:B------:R-:W-:-:S04]  /*97c0*/  UIADD3 UR6, UP0, UPT, UR77, 0xe7, URZ ;  /* 0x000000e74d067890 */ /* 0x000fc8000ff1e0ff */
[----:B------:R-:W-:Y:S01]  /*97d0*/  UIADD3.X UR7, UPT, UPT, URZ, UR76, URZ, UP0, !UPT ;  /* 0x0000004cff077290 */ /* 0x000fe200087fe4ff */
[----:B--2---:R-:W-:-:S13]  /*97e0*/  ISETP.NE.AND P0, PT, R22, R35, PT ;  /* 0x000000231600720c */ /* 0x004fda0003f05270 */
[----:B-1----:R-:W-:Y:S05]  /*97f0*/  @P0 EXIT ;  /* 0x000000000000094d */ /* 0x002fea0003800000 */
[----:B------:R-:W0:Y:S02]  /*9800*/  LDCU.64 UR4, c[0x0][0x358] ;  /* 0x00006b00ff0477ac */ /* 0x000e240008000a00 */
[----:B0-----:R-:W2:Y:S02]  /*9810*/  LDG.E.U8 R35, desc[UR4][R32.64+0x1] ;  /* 0x0000010420237981 */ /* 0x001ea4000c1e1100 */
[----:B--2---:R-:W-:-:S13]  /*9820*/  ISETP.NE.AND P0, PT, R6, R35, PT ;  /* 0x000000230600720c */ /* 0x004fda0003f05270 */
[----:B------:R-:W-:Y:S05]  /*9830*/  @P0 EXIT ;  /* 0x000000000000094d */ /* 0x000fea0003800000 */
        /* <DEDUP_REMOVED lines=120> */
[----:B------:R-:W0:Y:S01]  /*9fc0*/  LDC.64 R12, c[0x0][0x380] ;  /* 0x0000e000ff0c7b82 */ /* 0x000e220000000a00 */
[----:B------:R-:W-:Y:S01]  /*9fd0*/  UIADD3 UR4, UP0, UPT, UR77, 0x108, URZ ;  /* 0x000001084d047890 */ /* 0x000fe2000ff1e0ff */
[----:B------:R-:W-:Y:S01]  /*9fe0*/  IMAD.U32 R10, RZ, RZ, UR6 ;  /* 0x00000006ff0a7e24 */ /* 0x000fe2000f8e00ff */
[----:B------:R-:W-:Y:S01]  /*9ff0*/  MOV R0, 0x10 ;  /* 0x0000001000007802 */ /* 0x000fe20000000f00 */
[----:B------:R-:W-:Y:S01]  /*a000*/  IMAD.U32 R11, RZ, RZ, UR7 ;  /* 0x00000007ff0b7e24 */ /* 0x000fe2000f8e00ff */
[----:B------:R-:W-:Y:S02]  /*a010*/  UIADD3.X UR5, UPT, UPT, URZ, UR76, URZ, UP0, !UPT ;  /* 0x0000004cff057290 */ /* 0x000fe400087fe4ff */
[----:B------:R-:W-:Y:S01]  /*a020*/  IMAD.U32 R8, RZ, RZ, UR4 ;  /* 0x00000004ff087e24 */ /* 0x000fe2000f8e00ff */
[----:B------:R1:W2:Y:S01]  /*a030*/  LDC.64 R2, c[0x4][R0] ;  /* 0x0100000000027b82 */ /* 0x0002a20000000a00 */
[----:B------:R-:W-:Y:S02]  /*a040*/  UIADD3 UR77, UP0, UPT, UR77, 0x110, URZ ;  /* 0x000001104d4d7890 */ /* 0x000fe4000ff1e0ff */
[----:B------:R-:W-:-:S02]  /*a050*/  IMAD.U32 R9, RZ, RZ, UR5 ;  /* 0x00000005ff097e24 */ /* 0x000fc4000f8e00ff */
[----:B------:R-:W-:Y:S02]  /*a060*/  UIADD3.X UR76, UPT, UPT, URZ, UR76, URZ, UP0, !UPT ;  /* 0x0000004cff4c7290 */ /* 0x000fe400087fe4ff */
[----:B------:R-:W-:Y:S01]  /*a070*/  IMAD.U32 R6, RZ, RZ, UR77 ;  /* 0x0000004dff067e24 */ /* 0x000fe2000f8e00ff */
[----:B------:R1:W-:Y:S01]  /*a080*/  STL.128 [R1+0x110], R8 ;  /* 0x0001100801007387 */ /* 0x0003e20000100c00 */
[----:B------:R-:W3:Y:S02]  /*a090*/  LDCU.64 UR4, c[0x4][0x8] ;  /* 0x01000100ff0477ac */ /* 0x000ee40008000a00 */
[----:B------:R-:W-:Y:S01]  /*a0a0*/  IMAD.U32 R7, RZ, RZ, UR76 ;  /* 0x0000004cff077e24 */ /* 0x000fe2000f8e00ff */
[----:B0-----:R1:W-:Y:S01]  /*a0b0*/  STL.64 [R1+0x120], R12 ;  /* 0x0001200c01007387 */ /* 0x0013e20000100a00 */
[----:B---3--:R-:W-:Y:S02]  /*a0c0*/  IMAD.U32 R4, RZ, RZ, UR4 ;  /* 0x00000004ff047e24 */ /* 0x008fe4000f8e00ff */
[----:B------:R-:W-:-:S07]  /*a0d0*/  IMAD.U32 R5, RZ, RZ, UR5 ;  /* 0x00000005ff057e24 */ /* 0x000fce000f8e00ff */
[----:B------:R-:W-:-:S07]  /*a0e0*/  LEPC R20, `(.L_x_40) ;  /* 0x000000001014794e */ /* 0x000fce0000000000 */
[----:B-12---:R-:W-:Y:S05]  /*a0f0*/  CALL.ABS.NOINC R2 ;  /* 0x0000000002007343 */ /* 0x006fea0003c00000 */
.L_x_40:
[----:B------:R-:W-:Y:S05]  /*a100*/  EXIT ;  /* 0x000000000000794d */ /* 0x000fea0003800000 */
        .weak           $__internal_0_$__cuda_sm20_div_s64
        .type           $__internal_0_$__cuda_sm20_div_s64,@function
        .size           $__internal_0_$__cuda_sm20_div_s64,($__internal_1_$__cuda_sm20_rem_s64 - $__internal_0_$__cuda_sm20_div_s64)
$__internal_0_$__cuda_sm20_div_s64:
[----:B------:R-:W-:Y:S02]  /*a110*/  IADD3 R6, P1, PT, RZ, -UR4, RZ ;  /* 0x80000004ff067c10 */ /* 0x000fe4000ff3e0ff */
[----:B------:R-:W-:Y:S02]  /*a120*/  ISETP.GE.AND P0, PT, R3, RZ, PT ;  /* 0x000000ff0300720c */ /* 0x000fe40003f06270 */
[----:B------:R-:W-:Y:S01]  /*a130*/  ISETP.GE.AND P3, PT, R0, RZ, PT ;  /* 0x000000ff0000720c */ /* 0x000fe20003f66270 */
[----:B------:R-:W-:Y:S01]  /*a140*/  IMAD.X R12, RZ, RZ, ~R3, P1 ;  /* 0x000000ffff0c7224 */ /* 0x000fe200008e0e03 */
[----:B------:R-:W-:-:S04]  /*a150*/  SEL R6, R6, UR4, !P0 ;  /* 0x0000000406067c07 */ /* 0x000fc8000c000000 */
[----:B------:R-:W-:-:S04]  /*a160*/  SEL R7, R12, R3, !P0 ;  /* 0x000000030c077207 */ /* 0x000fc80004000000 */
[----:B------:R-:W0:Y:S08]  /*a170*/  I2F.U64.RP R11, R6 ;  /* 0x00000006000b7312 */ /* 0x000e300000309000 */
[----:B0-----:R-:W0:Y:S02]  /*a180*/  MUFU.RCP R11, R11 ;  /* 0x0000000b000b7308 */ /* 0x001e240000001000 */
[----:B0-----:R-:W-:-:S06]  /*a190*/  VIADD R12, R11, 0x1ffffffe ;  /* 0x1ffffffe0b0c7836 */ /* 0x001fcc0000000000 */
[----:B------:R-:W0:Y:S02]  /*a1a0*/  F2I.U64.TRUNC R12, R12 ;  /* 0x0000000c000c7311 */ /* 0x000e24000020d800 */
[----:B0-----:R-:W-:-:S04]  /*a1b0*/  IMAD.WIDE.U32 R14, R12, R6, RZ ;  /* 0x000000060c0e7225 */ /* 0x001fc800078e00ff */
[----:B------:R-:W-:Y:S01]  /*a1c0*/  IMAD R15, R12, R7, R15 ;  /* 0x000000070c0f7224 */ /* 0x000fe200078e020f */
[----:B------:R-:W-:-:S03]  /*a1d0*/  IADD3 R17, P0, PT, RZ, -R14, RZ ;  /* 0x8000000eff117210 */ /* 0x000fc60007f1e0ff */
[----:B------:R-:W-:Y:S02]  /*a1e0*/  IMAD R15, R13, R6, R15 ;  /* 0x000000060d0f7224 */ /* 0x000fe400078e020f */
[----:B------:R-:W-:-:S04]  /*a1f0*/  IMAD.HI.U32 R14, R12, R17, RZ ;  /* 0x000000110c0e7227 */ /* 0x000fc800078e00ff */
[----:B------:R-:W-:Y:S02]  /*a200*/  IMAD.X R19, RZ, RZ, ~R15, P0 ;  /* 0x000000ffff137224 */ /* 0x000fe400000e0e0f */
[----:B------:R-:W-:Y:S02]  /*a210*/  IMAD.MOV.U32 R15, RZ, RZ, R12 ;  /* 0x000000ffff0f7224 */ /* 0x000fe400078e000c */
[-C--:B------:R-:W-:Y:S02]  /*a220*/  IMAD R21, R13, R19.reuse, RZ ;  /* 0x000000130d157224 */ /* 0x080fe400078e02ff */
[----:B------:R-:W-:-:S04]  /*a230*/  IMAD.WIDE.U32 R14, P0, R12, R19, R14 ;  /* 0x000000130c0e7225 */ /* 0x000fc8000780000e */
[----:B------:R-:W-:-:S04]  /*a240*/  IMAD.HI.U32 R11, R13, R19, RZ ;  /* 0x000000130d0b7227 */ /* 0x000fc800078e00ff */
[----:B------:R-:W-:-:S04]  /*a250*/  IMAD.HI.U32 R14, P1, R13, R17, R14 ;  /* 0x000000110d0e7227 */ /* 0x000fc8000782000e */
[----:B------:R-:W-:Y:S01]  /*a260*/  IMAD.X R11, R11, 0x1, R13, P0 ;  /* 0x000000010b0b7824 */ /* 0x000fe200000e060d */
[----:B------:R-:W-:-:S04]  /*a270*/  IADD3 R15, P2, PT, R21, R14, RZ ;  /* 0x0000000e150f7210 */ /* 0x000fc80007f5e0ff */
[----:B------:R-:W-:Y:S01]  /*a280*/  IADD3.X R11, PT, PT, RZ, RZ, R11, P2, P1 ;  /* 0x000000ffff0b7210 */ /* 0x000fe200017e240b */
[----:B------:R-:W-:-:S04]  /*a290*/  IMAD.WIDE.U32 R12, R15, R6, RZ ;  /* 0x000000060f0c7225 */ /* 0x000fc800078e00ff */
[----:B------:R-:W-:Y:S01]  /*a2a0*/  IMAD R13, R15, R7, R13 ;  /* 0x000000070f0d7224 */ /* 0x000fe200078e020d */
[----:B------:R-:W-:-:S03]  /*a2b0*/  IADD3 R17, P0, PT, RZ, -R12, RZ ;  /* 0x8000000cff117210 */ /* 0x000fc60007f1e0ff */
[----:B------:R-:W-:Y:S02]  /*a2c0*/  IMAD R13, R11, R6, R13 ;  /* 0x000000060b0d7224 */ /* 0x000fe400078e020d */
[----:B------:R-:W-:-:S04]  /*a2d0*/  IMAD.HI.U32 R14, R15, R17, RZ ;  /* 0x000000110f0e7227 */ /* 0x000fc800078e00ff */
[----:B------:R-:W-:Y:S01]  /*a2e0*/  IMAD.X R12, RZ, RZ, ~R13, P0 ;  /* 0x000000ffff0c7224 */ /* 0x000fe200000e0e0d */
[----:B------:R-:W-:-:S03]  /*a2f0*/  IADD3 R13, P4, PT, RZ, -R10, RZ ;  /* 0x8000000aff0d7210 */ /* 0x000fc60007f9e0ff */
[----:B------:R-:W-:Y:S01]  /*a300*/  IMAD.WIDE.U32 R14, P0, R15, R12, R14 ;  /* 0x0000000c0f0e7225 */ /* 0x000fe2000780000e */
[----:B------:R-:W-:-:S03]  /*a310*/  SEL R10, R13, R10, !P3 ;  /* 0x0000000a0d0a7207 */ /* 0x000fc60005800000 */
[----:B------:R-:W-:Y:S02]  /*a320*/  IMAD.X R13, RZ, RZ, ~R0, P4 ;  /* 0x000000ffff0d7224 */ /* 0x000fe400020e0e00 */
[----:B------:R-:W-:-:S04]  /*a330*/  IMAD.HI.U32 R15, P1, R11, R17, R14 ;  /* 0x000000110b0f7227 */ /* 0x000fc8000782000e */
[CC--:B------:R-:W-:Y:S02]  /*a340*/  IMAD R14, R11.reuse, R12.reuse, RZ ;  /* 0x0000000c0b0e7224 */ /* 0x0c0fe400078e02ff */
[----:B------:R-:W-:-:S03]  /*a350*/  IMAD.HI.U32 R12, R11, R12, RZ ;  /* 0x0000000c0b0c7227 */ /* 0x000fc600078e00ff */
[----:B------:R-:W-:Y:S01]  /*a360*/  IADD3 R15, P2, PT, R14, R15, RZ ;  /* 0x0000000f0e0f7210 */ /* 0x000fe20007f5e0ff */
[----:B------:R-:W-:Y:S01]  /*a370*/  IMAD.X R11, R12, 0x1, R11, P0 ;  /* 0x000000010c0b7824 */ /* 0x000fe200000e060b */
[-C--:B------:R-:W-:Y:S01]  /*a380*/  SEL R14, R13, R0.reuse, !P3 ;  /* 0x000000000d0e7207 */ /* 0x080fe20005800000 */
[----:B------:R-:W-:Y:S01]  /*a390*/  IMAD.MOV.U32 R13, RZ, RZ, RZ ;  /* 0x000000ffff0d7224 */ /* 0x000fe200078e00ff */
[----:B------:R-:W-:Y:S01]  /*a3a0*/  LOP3.LUT R0, R3, R0, RZ, 0x3c, !PT ;  /* 0x0000000003007212 */ /* 0x000fe200078e3cff */
[----:B------:R-:W-:Y:S01]  /*a3b0*/  IMAD.HI.U32 R12, R15, R10, RZ ;  /* 0x0000000a0f0c7227 */ /* 0x000fe200078e00ff */
[----:B------:R-:W-:-:S03]  /*a3c0*/  IADD3.X R11, PT, PT, RZ, RZ, R11, P2, P1 ;  /* 0x000000ffff0b7210 */ /* 0x000fc600017e240b */
[----:B------:R-:W-:-:S04]  /*a3d0*/  IMAD.WIDE.U32 R12, R15, R14, R12 ;  /* 0x0000000e0f0c7225 */ /* 0x000fc800078e000c */
[C---:B------:R-:W-:Y:S02]  /*a3e0*/  IMAD R15, R11.reuse, R14, RZ ;  /* 0x0000000e0b0f7224 */ /* 0x040fe400078e02ff */
[----:B------:R-:W-:-:S04]  /*a3f0*/  IMAD.HI.U32 R12, P0, R11, R10, R12 ;  /* 0x0000000a0b0c7227 */ /* 0x000fc8000780000c */
[----:B------:R-:W-:Y:S01]  /*a400*/  IMAD.HI.U32 R11, R11, R14, RZ ;  /* 0x0000000e0b0b7227 */ /* 0x000fe200078e00ff */
[----:B------:R-:W-:-:S03]  /*a410*/  IADD3 R15, P1, PT, R15, R12, RZ ;  /* 0x0000000c0f0f7210 */ /* 0x000fc60007f3e0ff */
[----:B------:R-:W-:Y:S02]  /*a420*/  IMAD.X R11, RZ, RZ, R11, P0 ;  /* 0x000000ffff0b7224 */ /* 0x000fe400000e060b */
[----:B------:R-:W-:-:S04]  /*a430*/  IMAD.WIDE.U32 R12, R15, R6, RZ ;  /* 0x000000060f0c7225 */ /* 0x000fc800078e00ff */
[----:B------:R-:W-:Y:S01]  /*a440*/  IMAD.X R11, RZ, RZ, R11, P1 ;  /* 0x000000ffff0b7224 */ /* 0x000fe200008e060b */
[----:B------:R-:W-:Y:S01]  /*a450*/  IADD3 R19, P1, PT, -R12, R10, RZ ;  /* 0x0000000a0c137210 */ /* 0x000fe20007f3e1ff */
[C---:B------:R-:W-:Y:S01]  /*a460*/  IMAD R13, R15.reuse, R7, R13 ;  /* 0x000000070f0d7224 */ /* 0x040fe200078e020d */
[----:B------:R-:W-:Y:S02]  /*a470*/  IADD3 R10, P2, PT, R15, 0x1, RZ ;  /* 0x000000010f0a7810 */ /* 0x000fe40007f5e0ff */
[-C--:B------:R-:W-:Y:S01]  /*a480*/  ISETP.GE.U32.AND P0, PT, R19, R6.reuse, PT ;  /* 0x000000061300720c */ /* 0x080fe20003f06070 */
[-C--:B------:R-:W-:Y:S02]  /*a490*/  IMAD R13, R11, R6.reuse, R13 ;  /* 0x000000060b0d7224 */ /* 0x080fe400078e020d */
[----:B------:R-:W-:Y:S02]  /*a4a0*/  IMAD.X R12, RZ, RZ, R11, P2 ;  /* 0x000000ffff0c7224 */ /* 0x000fe400010e060b */
[----:B------:R-:W-:Y:S01]  /*a4b0*/  IMAD.X R21, R14, 0x1, ~R13, P1 ;  /* 0x000000010e157824 */ /* 0x000fe200008e0e0d */
[----:B------:R-:W-:-:S04]  /*a4c0*/  IADD3 R13, P1, PT, R19, -R6, RZ ;  /* 0x80000006130d7210 */ /* 0x000fc80007f3e0ff */
[C---:B------:R-:W-:Y:S01]  /*a4d0*/  ISETP.GE.U32.AND.EX P0, PT, R21.reuse, R7, PT, P0 ;  /* 0x000000071500720c */ /* 0x040fe20003f06100 */
[----:B------:R-:W-:-:S03]  /*a4e0*/  IMAD.X R17, R21, 0x1, ~R7, P1 ;  /* 0x0000000115117824 */ /* 0x000fc600008e0e07 */
[----:B------:R-:W-:Y:S02]  /*a4f0*/  SEL R13, R13, R19, P0 ;  /* 0x000000130d0d7207 */ /* 0x000fe40000000000 */
[----:B------:R-:W-:Y:S02]  /*a500*/  SEL R15, R10, R15, P0 ;  /* 0x0000000f0a0f7207 */ /* 0x000fe40000000000 */
[----:B------:R-:W-:Y:S02]  /*a510*/  SEL R17, R17, R21, P0 ;  /* 0x0000001511117207 */ /* 0x000fe40000000000 */
[----:B------:R-:W-:Y:S02]  /*a520*/  ISETP.GE.U32.AND P1, PT, R13, R6, PT ;  /* 0x000000060d00720c */ /* 0x000fe40003f26070 */
[----:B------:R-:W-:Y:S02]  /*a530*/  SEL R6, R12, R11, P0 ;  /* 0x0000000b0c067207 */ /* 0x000fe40000000000 */
[----:B------:R-:W-:-:S02]  /*a540*/  IADD3 R10, P2, PT, R15, 0x1, RZ ;  /* 0x000000010f0a7810 */ /* 0x000fc40007f5e0ff */
[----:B------:R-:W-:Y:S02]  /*a550*/  ISETP.GE.U32.AND.EX P0, PT, R17, R7, PT, P1 ;  /* 0x000000071100720c */ /* 0x000fe40003f06110 */
[----:B------:R-:W-:Y:S01]  /*a560*/  ISETP.GE.AND P1, PT, R0, RZ, PT ;  /* 0x000000ff0000720c */ /* 0x000fe20003f26270 */
[----:B------:R-:W-:Y:S01]  /*a570*/  IMAD.X R11, RZ, RZ, R6, P2 ;  /* 0x000000ffff0b7224 */ /* 0x000fe200010e0606 */
[----:B------:R-:W-:-:S04]  /*a580*/  SEL R10, R10, R15, P0 ;  /* 0x0000000f0a0a7207 */ /* 0x000fc80000000000 */
[----:B------:R-:W-:Y:S01]  /*a590*/  SEL R11, R11, R6, P0 ;  /* 0x000000060b0b7207 */ /* 0x000fe20000000000 */
[----:B------:R-:W-:Y:S01]  /*a5a0*/  IMAD.MOV.U32 R6, RZ, RZ, R2 ;  /* 0x000000ffff067224 */ /* 0x000fe200078e0002 */
[-C--:B------:R-:W-:Y:S02]  /*a5b0*/  IADD3 R7, P2, PT, RZ, -R10.reuse, RZ ;  /* 0x8000000aff077210 */ /* 0x080fe40007f5e0ff */
[----:B------:R-:W-:Y:S02]  /*a5c0*/  ISETP.NE.U32.AND P0, PT, RZ, UR4, PT ;  /* 0x00000004ff007c0c */ /* 0x000fe4000bf05070 */
[----:B------:R-:W-:Y:S01]  /*a5d0*/  SEL R10, R7, R10, !P1 ;  /* 0x0000000a070a7207 */ /* 0x000fe20004800000 */
[----:B------:R-:W-:Y:S01]  /*a5e0*/  IMAD.X R0, RZ, RZ, ~R11, P2 ;  /* 0x000000ffff007224 */ /* 0x000fe200010e0e0b */
[----:B------:R-:W-:Y:S01]  /*a5f0*/  ISETP.NE.AND.EX P0, PT, R3, RZ, PT, P0 ;  /* 0x000000ff0300720c */ /* 0x000fe20003f05300 */
[----:B------:R-:W-:-:S03]  /*a600*/  IMAD.MOV.U32 R7, RZ, RZ, 0x0 ;  /* 0x00000000ff077424 */ /* 0x000fc600078e00ff */
[----:B------:R-:W-:Y:S02]  /*a610*/  SEL R11, R0, R11, !P1 ;  /* 0x0000000b000b7207 */ /* 0x000fe40004800000 */
[----:B------:R-:W-:Y:S02]  /*a620*/  SEL R10, R10, 0xffffffff, P0 ;  /* 0xffffffff0a0a7807 */ /* 0x000fe40000000000 */
[----:B------:R-:W-:Y:S01]  /*a630*/  SEL R11, R11, 0xffffffff, P0 ;  /* 0xffffffff0b0b7807 */ /* 0x000fe20000000000 */
[----:B------:R-:W-:Y:S06]  /*a640*/  RET.REL.NODEC R6 `(_Z16bruteForceKernelPcix) ;  /* 0xffffff58066c7950 */ /* 0x000fec0003c3ffff */
        .weak           $__internal_1_$__cuda_sm20_rem_s64
        .type           $__internal_1_$__cuda_sm20_rem_s64,@function
        .size           $__internal_1_$__cuda_sm20_rem_s64,(.L_x_43 - $__internal_1_$__cuda_sm20_rem_s64)
$__internal_1_$__cuda_sm20_rem_s64:
[----:B------:R-:W0:Y:S01]  /*a650*/  LDC R2, c[0x0][0x388] ;  /* 0x0000e200ff027b82 */ /* 0x000e220000000800 */
[----:B------:R-:W-:Y:S02]  /*a660*/  ISETP.GE.AND P0, PT, R3, RZ, PT ;  /* 0x000000ff0300720c */ /* 0x000fe40003f06270 */
[----:B0-----:R-:W-:-:S04]  /*a670*/  IADD3 R5, P1, PT, RZ, -R2, RZ ;  /* 0x80000002ff057210 */ /* 0x001fc80007f3e0ff */
[----:B------:R-:W-:Y:S01]  /*a680*/  SEL R4, R5, R2, !P0 ;  /* 0x0000000205047207 */ /* 0x000fe20004000000 */
[----:B------:R-:W-:-:S05]  /*a690*/  IMAD.X R8, RZ, RZ, ~R3, P1 ;  /* 0x000000ffff087224 */ /* 0x000fca00008e0e03 */
        /* <DEDUP_REMOVED lines=15> */
[----:B------:R-:W-:-:S05]  /*a790*/  IMAD.HI.U32 R10, P1, R9, R13, R10 ;  /* 0x0000000d090a7227 */ /* 0x000fca000782000a */
[----:B------:R-:W-:Y:S01]  /*a7a0*/  IADD3 R11, P2, PT, R17, R10, RZ ;  /* 0x0000000a110b7210 */ /* 0x000fe20007f5e0ff */
[----:B------:R-:W-:Y:S01]  /*a7b0*/  IMAD.X R10, R15, 0x1, R9, P0 ;  /* 0x000000010f0a7824 */ /* 0x000fe200000e0609 */
[----:B------:R-:W-:-:S03]  /*a7c0*/  IADD3 R15, P4, PT, RZ, -R6, RZ ;  /* 0x80000006ff0f7210 */ /* 0x000fc60007f9e0ff */
[----:B------:R-:W-:Y:S01]  /*a7d0*/  IMAD.WIDE.U32 R8, R11, R4, RZ ;  /* 0x000000040b087225 */ /* 0x000fe200078e00ff */
[----:B------:R-:W-:Y:S02]  /*a7e0*/  IADD3.X R13, PT, PT, RZ, RZ, R10, P2, P1 ;  /* 0x000000ffff0d7210 */ /* 0x000fe400017e240a */
[----:B------:R-:W-:Y:S01]  /*a7f0*/  ISETP.GE.AND P1, PT, R7, RZ, PT ;  /* 0x000000ff0700720c */ /* 0x000fe20003f26270 */
[----:B------:R-:W-:Y:S01]  /*a800*/  IMAD R9, R11, R5, R9 ;  /* 0x000000050b097224 */ /* 0x000fe200078e0209 */
[----:B------:R-:W-:-:S03]  /*a810*/  IADD3 R17, P0, PT, RZ, -R8, RZ ;  /* 0x80000008ff117210 */ /* 0x000fc60007f1e0ff */
[----:B------:R-:W-:Y:S02]  /*a820*/  IMAD R9, R13, R4, R9 ;  /* 0x000000040d097224 */ /* 0x000fe400078e0209 */
[----:B------:R-:W-:-:S04]  /*a830*/  IMAD.HI.U32 R10, R11, R17, RZ ;  /* 0x000000110b0a7227 */ /* 0x000fc800078e00ff */
[----:B------:R-:W-:-:S04]  /*a840*/  IMAD.X R8, RZ, RZ, ~R9, P0 ;  /* 0x000000ffff087224 */ /* 0x000fc800000e0e09 */
[----:B------:R-:W-:-:S04]  /*a850*/  IMAD.WIDE.U32 R10, P0, R11, R8, R10 ;  /* 0x000000080b0a7225 */ /* 0x000fc8000780000a */
[C---:B------:R-:W-:Y:S02]  /*a860*/  IMAD R12, R13.reuse, R8, RZ ;  /* 0x000000080d0c7224 */ /* 0x040fe400078e02ff */
[----:B------:R-:W-:Y:S01]  /*a870*/  IMAD.HI.U32 R9, P2, R13, R17, R10 ;  /* 0x000000110d097227 */ /* 0x000fe2000784000a */
[----:B------:R-:W-:-:S03]  /*a880*/  SEL R10, R15, R6, !P1 ;  /* 0x000000060f0a7207 */ /* 0x000fc60004800000 */
[----:B------:R-:W-:Y:S01]  /*a890*/  IMAD.HI.U32 R8, R13, R8, RZ ;  /* 0x000000080d087227 */ /* 0x000fe200078e00ff */
[----:B------:R-:W-:-:S03]  /*a8a0*/  IADD3 R9, P3, PT, R12, R9, RZ ;  /* 0x000000090c097210 */ /* 0x000fc60007f7e0ff */
[----:B------:R-:W-:Y:S02]  /*a8b0*/  IMAD.X R12, RZ, RZ, ~R7, P4 ;  /* 0x000000ffff0c7224 */ /* 0x000fe400020e0e07 */
[----:B------:R-:W-:-:S03]  /*a8c0*/  IMAD.HI.U32 R6, R9, R10, RZ ;  /* 0x0000000a09067227 */ /* 0x000fc600078e00ff */
[----:B------:R-:W-:Y:S01]  /*a8d0*/  SEL R12, R12, R7, !P1 ;  /* 0x000000070c0c7207 */ /* 0x000fe20004800000 */
[----:B------:R-:W-:Y:S02]  /*a8e0*/  IMAD.X R13, R8, 0x1, R13, P0 ;  /* 0x00000001080d7824 */ /* 0x000fe400000e060d */
[----:B------:R-:W-:-:S03]  /*a8f0*/  IMAD.MOV.U32 R7, RZ, RZ, RZ ;  /* 0x000000ffff077224 */ /* 0x000fc600078e00ff */
[----:B------:R-:W-:Y:S01]  /*a900*/  IADD3.X R13, PT, PT, RZ, RZ, R13, P3, P2 ;  /* 0x000000ffff0d7210 */ /* 0x000fe20001fe440d */
        /* <DEDUP_REMOVED lines=9> */
[----:B------:R-:W-:-:S03]  /*a9a0*/  IMAD R9, R9, R5, R7 ;  /* 0x0000000509097224 */ /* 0x000fc600078e0207 */
[-C--:B------:R-:W-:Y:S01]  /*a9b0*/  ISETP.GE.U32.AND P0, PT, R13, R4.reuse, PT ;  /* 0x000000040d00720c */ /* 0x080fe20003f06070 */
[----:B------:R-:W-:-:S04]  /*a9c0*/  IMAD R9, R11, R4, R9 ;  /* 0x000000040b097224 */ /* 0x000fc800078e0209 */
[----:B------:R-:W-:Y:S01]  /*a9d0*/  IMAD.X R11, R12, 0x1, ~R9, P2 ;  /* 0x000000010c0b7824 */ /* 0x000fe200010e0e09 */
[----:B------:R-:W-:-:S04]  /*a9e0*/  IADD3 R7, P2, PT, R13, -R4, RZ ;  /* 0x800000040d077210 */ /* 0x000fc80007f5e0ff */
[C---:B------:R-:W-:Y:S01]  /*a9f0*/  ISETP.GE.U32.AND.EX P0, PT, R11.reuse, R5, PT, P0 ;  /* 0x000000050b00720c */ /* 0x040fe20003f06100 */
[----:B------:R-:W-:-:S03]  /*aa00*/  IMAD.X R9, R11, 0x1, ~R5, P2 ;  /* 0x000000010b097824 */ /* 0x000fc600010e0e05 */
[----:B------:R-:W-:Y:S02]  /*aa10*/  SEL R7, R7, R13, P0 ;  /* 0x0000000d07077207 */ /* 0x000fe40000000000 */
[----:B------:R-:W-:Y:S02]  /*aa20*/  SEL R9, R9, R11, P0 ;  /* 0x0000000b09097207 */ /* 0x000fe40000000000 */
[C---:B------:R-:W-:Y:S01]  /*aa30*/  ISETP.GE.U32.AND P0, PT, R7.reuse, R4, PT ;  /* 0x000000040700720c */ /* 0x040fe20003f06070 */
[----:B------:R-:W-:-:S03]  /*aa40*/  IMAD.IADD R4, R7, 0x1, -R4 ;  /* 0x0000000107047824 */ /* 0x000fc600078e0a04 */
[----:B------:R-:W-:-:S04]  /*aa50*/  ISETP.GE.U32.AND.EX P0, PT, R9, R5, PT, P0 ;  /* 0x000000050900720c */ /* 0x000fc80003f06100 */
[----:B------:R-:W-:Y:S02]  /*aa60*/  SEL R4, R4, R7, P0 ;  /* 0x0000000704047207 */ /* 0x000fe40000000000 */
[----:B------:R-:W-:Y:S01]  /*aa70*/  ISETP.NE.U32.AND P0, PT, R2, RZ, PT ;  /* 0x000000ff0200720c */ /* 0x000fe20003f05070 */
[----:B------:R-:W-:Y:S02]  /*aa80*/  IMAD.MOV.U32 R2, RZ, RZ, R0 ;  /* 0x000000ffff027224 */ /* 0x000fe400078e0000 */
[----:B------:R-:W-:Y:S01]  /*aa90*/  IMAD.MOV R5, RZ, RZ, -R4 ;  /* 0x000000ffff057224 */ /* 0x000fe200078e0a04 */
[----:B------:R-:W-:Y:S01]  /*aaa0*/  ISETP.NE.AND.EX P0, PT, R3, RZ, PT, P0 ;  /* 0x000000ff0300720c */ /* 0x000fe20003f05300 */
[----:B------:R-:W-:-:S03]  /*aab0*/  IMAD.MOV.U32 R3, RZ, RZ, 0x0 ;  /* 0x00000000ff037424 */ /* 0x000fc600078e00ff */
[----:B------:R-:W-:-:S04]  /*aac0*/  SEL R4, R5, R4, !P1 ;  /* 0x0000000405047207 */ /* 0x000fc80004800000 */
[----:B------:R-:W-:Y:S01]  /*aad0*/  SEL R4, R4, 0xffffffff, P0 ;  /* 0xffffffff04047807 */ /* 0x000fe20000000000 */
[----:B------:R-:W-:Y:S06]  /*aae0*/  RET.REL.NODEC R2 `(_Z16bruteForceKernelPcix) ;  /* 0xffffff5402447950 */ /* 0x000fec0003c3ffff */
.L_x_41:
        /* <DEDUP_REMOVED lines=9> */
.L_x_43:


//--------------------- .nv.global.init           --------------------------
	.section	.nv.global.init,"aw",@progbits
.nv.global.init:
	.type		$str,@object
	.size		$str,($str$1 - $str)
$str:
        /*0000*/ 	.byte	0x30, 0x31, 0x32, 0x33, 0x34, 0x35, 0x36, 0x37, 0x38, 0x39, 0x61, 0x62, 0x63, 0x64, 0x65, 0x66
        /*0010*/ 	.byte	0x00
	.type		$str$1,@object
	.size		$str$1,(.L_8 - $str$1)
$str$1:
        /*0011*/ 	.byte	0x50, 0x61, 0x73, 0x73, 0x77, 0x6f, 0x72, 0x64, 0x20, 0x66, 0x6f, 0x75, 0x6e, 0x64, 0x3a, 0x25
        /*0021*/ 	.byte	0x73, 0x0a, 0x47, 0x65, 0x6e, 0x65, 0x72, 0x61, 0x74, 0x65, 0x64, 0x20, 0x68, 0x61, 0x73, 0x68
        /*0031*/ 	.byte	0x3a, 0x25, 0x73, 0x0a, 0x54, 0x61, 0x72, 0x67, 0x65, 0x74, 0x48, 0x61, 0x73, 0x68, 0x3a, 0x25
        /*0041*/ 	.byte	0x73, 0x0a, 0x00
.L_8:


//--------------------- .nv.shared.reserved.0     --------------------------
	.section	.nv.shared.reserved.0,"aw",@nobits
	.weak		__nv_reservedSMEM_offset_0_alias
	.size		__nv_reservedSMEM_offset_0_alias, 0, 64
	.other		__nv_reservedSMEM_offset_0_alias,@"STO_CUDA_RESERVED_SHARED STV_DEFAULT"
__nv_reservedSMEM_offset_0_alias:
	.zero		0
	.zero		64


//--------------------- .nv.constant0._Z9md5KernelPKcPc --------------------------
	.section	.nv.constant0._Z9md5KernelPKcPc,"a",@progbits
	.sectionflags	@""
	.align	4
.nv.constant0._Z9md5KernelPKcPc:
	.zero		912


//--------------------- .nv.constant0._Z16bruteForceKernelPcix --------------------------
	.section	.nv.constant0._Z16bruteForceKernelPcix,"a",@progbits
	.sectionflags	@""
	.align	4
.nv.constant0._Z16bruteForceKernelPcix:
	.zero		920


//--------------------- SYMBOLS --------------------------

	.type		.nv.reservedSmem.offset0,@object
	.size		.nv.reservedSmem.offset0,0x4
	.type		vprintf,@function
